	.target	sm_90a

	.elftype	@"ET_EXEC"


//--------------------- .note.nv.tkinfo           --------------------------
	.section	.note.nv.tkinfo,"",@"SHT_NOTE"
	.sectionflags	@"SHF_NOTE_NV_TKINFO"
	.tkinfo
        /*0018*/ 	.word	0x00000002
        /*0030*/ 	.string	""
        /*0030*/ 	.string	"ptxas"
        /*0030*/ 	.string	"Cuda compilation tools, release 13.0, V13.0.88"
        /*0030*/ 	.string	"Build cuda_13.0.r13.0/compiler.36424714_0"
        /*0030*/ 	.string	"-arch sm_90a -m 64 "



//--------------------- .note.nv.cuinfo           --------------------------
	.section	.note.nv.cuinfo,"",@"SHT_NOTE"
	.sectionflags	@"SHF_NOTE_NV_CUINFO"
        /*0018*/ 	.short	0x0002
        /*001a*/ 	.short	0x005a
        /*001c*/ 	.short	0x0082
	.zero		2


//--------------------- .nv.info                  --------------------------
	.section	.nv.info,"",@"SHT_CUDA_INFO"
	.align	4


	//----- nvinfo : EIATTR_REGCOUNT
	.align		4
        /*0000*/ 	.byte	0x04, 0x2f
        /*0002*/ 	.short	(.L_15 - .L_14)
	.align		4
.L_14:
        /*0004*/ 	.word	index@(_ZN7cutlass13device_kernelINS_4gemm6kernel13GemmUniversalIN4cute5tupleIJiiiiEEENS1_10collective13CollectiveMmaINS1_34MainloopSm90TmaGmmaWarpSpecializedILi5ENS5_IJNS4_1CILi1EEESB_SB_EEENS1_35KernelTmaWarpSpecializedCooperativeEEENS5_IJNSA_ILi256EEENSA_ILi64EEESG_EEENS_6half_tENS5_IJlSB_lEEESI_SJ_NS4_8TiledMMAINS4_8MMA_AtomIJNS4_4SM904GMMA25MMA_64x64x16_F32F16F16_SSILNSN_5MajorE0ELSP_0ELNSN_7ScaleInE1ELSQ_1EEEEEENS4_6LayoutINS5_IJNSA_ILi2EEESB_SB_EEENS5_IJSB_NSA_ILi0EEESW_EEEEENS5_IJNS4_10UnderscoreESZ_SZ_EEEEENS4_13SM90_TMA_LOADENS4_14ComposedLayoutINS4_7SwizzleILi3ELi4ELi3EEENS4_18smem_ptr_flag_bitsILi16EEENST_INS5_IJNSA_ILi8EEESG_EEENS5_IJSG_SB_EEEEEEEvNS4_8identityES12_S1C_vS1D_EENS_8epilogue10collective6detail29Sm90TmaWarpSpecializedAdapterINS1G_15DefaultEpilogueISI_SJ_SJ_NS1F_6thread17LinearCombinationISI_Li1EffLNS1K_9ScaleType4KindE0ELNS_15FloatRoundStyleE2ESI_EENS1_15EpilogueDefaultEEEEEvvEEEEvNT_6ParamsE)
        /*0008*/ 	.word	0x000000a8


	//----- nvinfo : EIATTR_FRAME_SIZE
	.align		4
.L_15:
        /*000c*/ 	.byte	0x04, 0x11
        /*000e*/ 	.short	(.L_17 - .L_16)
	.align		4
.L_16:
        /*0010*/ 	.word	index@(_ZN7cutlass13device_kernelINS_4gemm6kernel13GemmUniversalIN4cute5tupleIJiiiiEEENS1_10collective13CollectiveMmaINS1_34MainloopSm90TmaGmmaWarpSpecializedILi5ENS5_IJNS4_1CILi1EEESB_SB_EEENS1_35KernelTmaWarpSpecializedCooperativeEEENS5_IJNSA_ILi256EEENSA_ILi64EEESG_EEENS_6half_tENS5_IJlSB_lEEESI_SJ_NS4_8TiledMMAINS4_8MMA_AtomIJNS4_4SM904GMMA25MMA_64x64x16_F32F16F16_SSILNSN_5MajorE0ELSP_0ELNSN_7ScaleInE1ELSQ_1EEEEEENS4_6LayoutINS5_IJNSA_ILi2EEESB_SB_EEENS5_IJSB_NSA_ILi0EEESW_EEEEENS5_IJNS4_10UnderscoreESZ_SZ_EEEEENS4_13SM90_TMA_LOADENS4_14ComposedLayoutINS4_7SwizzleILi3ELi4ELi3EEENS4_18smem_ptr_flag_bitsILi16EEENST_INS5_IJNSA_ILi8EEESG_EEENS5_IJSG_SB_EEEEEEEvNS4_8identityES12_S1C_vS1D_EENS_8epilogue10collective6detail29Sm90TmaWarpSpecializedAdapterINS1G_15DefaultEpilogueISI_SJ_SJ_NS1F_6thread17LinearCombinationISI_Li1EffLNS1K_9ScaleType4KindE0ELNS_15FloatRoundStyleE2ESI_EENS1_15EpilogueDefaultEEEEEvvEEEEvNT_6ParamsE)
        /*0014*/ 	.word	0x00000000


	//----- nvinfo : EIATTR_MIN_STACK_SIZE
	.align		4
.L_17:
        /*0018*/ 	.byte	0x04, 0x12
        /*001a*/ 	.short	(.L_19 - .L_18)
	.align		4
.L_18:
        /*001c*/ 	.word	index@(_ZN7cutlass13device_kernelINS_4gemm6kernel13GemmUniversalIN4cute5tupleIJiiiiEEENS1_10collective13CollectiveMmaINS1_34MainloopSm90TmaGmmaWarpSpecializedILi5ENS5_IJNS4_1CILi1EEESB_SB_EEENS1_35KernelTmaWarpSpecializedCooperativeEEENS5_IJNSA_ILi256EEENSA_ILi64EEESG_EEENS_6half_tENS5_IJlSB_lEEESI_SJ_NS4_8TiledMMAINS4_8MMA_AtomIJNS4_4SM904GMMA25MMA_64x64x16_F32F16F16_SSILNSN_5MajorE0ELSP_0ELNSN_7ScaleInE1ELSQ_1EEEEEENS4_6LayoutINS5_IJNSA_ILi2EEESB_SB_EEENS5_IJSB_NSA_ILi0EEESW_EEEEENS5_IJNS4_10UnderscoreESZ_SZ_EEEEENS4_13SM90_TMA_LOADENS4_14ComposedLayoutINS4_7SwizzleILi3ELi4ELi3EEENS4_18smem_ptr_flag_bitsILi16EEENST_INS5_IJNSA_ILi8EEESG_EEENS5_IJSG_SB_EEEEEEEvNS4_8identityES12_S1C_vS1D_EENS_8epilogue10collective6detail29Sm90TmaWarpSpecializedAdapterINS1G_15DefaultEpilogueISI_SJ_SJ_NS1F_6thread17LinearCombinationISI_Li1EffLNS1K_9ScaleType4KindE0ELNS_15FloatRoundStyleE2ESI_EENS1_15EpilogueDefaultEEEEEvvEEEEvNT_6ParamsE)
        /*0020*/ 	.word	0x00000000
.L_19:


//--------------------- .nv.compat                --------------------------
	.section	.nv.compat,"",@"SHT_CUDA_COMPAT_INFO"
	.align	4
        /*0000*/ 	.byte	0x02, 0x09, 0x01, 0x00, 0x02, 0x02, 0x04, 0x00, 0x02, 0x05, 0x05, 0x00, 0x03, 0x07, 0x01, 0x01
        /*0010*/ 	.byte	0x02, 0x03, 0x01, 0x00, 0x02, 0x06, 0x01, 0x00, 0x04, 0x0b, 0x08, 0x00, 0x00, 0x00, 0x00, 0x00
        /*0020*/ 	.byte	0x00, 0x00, 0x00, 0x00


//--------------------- .nv.info._ZN7cutlass13device_kernelINS_4gemm6kernel13GemmUniversalIN4cute5tupleIJiiiiEEENS1_10collective13CollectiveMmaINS1_34MainloopSm90TmaGmmaWarpSpecializedILi5ENS5_IJNS4_1CILi1EEESB_SB_EEENS1_35KernelTmaWarpSpecializedCooperativeEEENS5_IJNSA_ILi256EEENSA_ILi64EEESG_EEENS_6half_tENS5_IJlSB_lEEESI_SJ_NS4_8TiledMMAINS4_8MMA_AtomIJNS4_4SM904GMMA25MMA_64x64x16_F32F16F16_SSILNSN_5MajorE0ELSP_0ELNSN_7ScaleInE1ELSQ_1EEEEEENS4_6LayoutINS5_IJNSA_ILi2EEESB_SB_EEENS5_IJSB_NSA_ILi0EEESW_EEEEENS5_IJNS4_10UnderscoreESZ_SZ_EEEEENS4_13SM90_TMA_LOADENS4_14ComposedLayoutINS4_7SwizzleILi3ELi4ELi3EEENS4_18smem_ptr_flag_bitsILi16EEENST_INS5_IJNSA_ILi8EEESG_EEENS5_IJSG_SB_EEEEEEEvNS4_8identityES12_S1C_vS1D_EENS_8epilogue10collective6detail29Sm90TmaWarpSpecializedAdapterINS1G_15DefaultEpilogueISI_SJ_SJ_NS1F_6thread17LinearCombinationISI_Li1EffLNS1K_9ScaleType4KindE0ELNS_15FloatRoundStyleE2ESI_EENS1_15EpilogueDefaultEEEEEvvEEEEvNT_6ParamsE --------------------------
	.section	.nv.info._ZN7cutlass13device_kernelINS_4gemm6kernel13GemmUniversalIN4cute5tupleIJiiiiEEENS1_10collective13CollectiveMmaINS1_34MainloopSm90TmaGmmaWarpSpecializedILi5ENS5_IJNS4_1CILi1EEESB_SB_EEENS1_35KernelTmaWarpSpecializedCooperativeEEENS5_IJNSA_ILi256EEENSA_ILi64EEESG_EEENS_6half_tENS5_IJlSB_lEEESI_SJ_NS4_8TiledMMAINS4_8MMA_AtomIJNS4_4SM904GMMA25MMA_64x64x16_F32F16F16_SSILNSN_5MajorE0ELSP_0ELNSN_7ScaleInE1ELSQ_1EEEEEENS4_6LayoutINS5_IJNSA_ILi2EEESB_SB_EEENS5_IJSB_NSA_ILi0EEESW_EEEEENS5_IJNS4_10UnderscoreESZ_SZ_EEEEENS4_13SM90_TMA_LOADENS4_14ComposedLayoutINS4_7SwizzleILi3ELi4ELi3EEENS4_18smem_ptr_flag_bitsILi16EEENST_INS5_IJNSA_ILi8EEESG_EEENS5_IJSG_SB_EEEEEEEvNS4_8identityES12_S1C_vS1D_EENS_8epilogue10collective6detail29Sm90TmaWarpSpecializedAdapterINS1G_15DefaultEpilogueISI_SJ_SJ_NS1F_6thread17LinearCombinationISI_Li1EffLNS1K_9ScaleType4KindE0ELNS_15FloatRoundStyleE2ESI_EENS1_15EpilogueDefaultEEEEEvvEEEEvNT_6ParamsE,"",@"SHT_CUDA_INFO"
	.sectionflags	@""
	.align	4


	//----- nvinfo : EIATTR_CUDA_API_VERSION
	.align		4
        /*0000*/ 	.byte	0x04, 0x37
        /*0002*/ 	.short	(.L_21 - .L_20)
.L_20:
        /*0004*/ 	.word	0x00000082


	//----- nvinfo : EIATTR_KPARAM_INFO
	.align		4
.L_21:
        /*0008*/ 	.byte	0x04, 0x17
        /*000a*/ 	.short	(.L_23 - .L_22)
.L_22:
        /*000c*/ 	.word	0x00000000
        /*0010*/ 	.short	0x0000
        /*0012*/ 	.short	0x0070
        /*0014*/ 	.byte	0x00, 0xf0, 0x01, 0x10


	//----- nvinfo : EIATTR_SPARSE_MMA_MASK
	.align		4
.L_23:
        /*0018*/ 	.byte	0x03, 0x50
        /*001a*/ 	.short	0x0000


	//----- nvinfo : EIATTR_MAXREG_COUNT
	.align		4
        /*001c*/ 	.byte	0x03, 0x1b
        /*001e*/ 	.short	0x00a8


	//----- nvinfo : EIATTR_NUM_BARRIERS
	.align		4
        /*0020*/ 	.byte	0x02, 0x4c
        /*0022*/ 	.byte	0x01
	.zero		1


	//----- nvinfo : EIATTR_EXTERNS
	.align		4
        /*0024*/ 	.byte	0x04, 0x0f
        /*0026*/ 	.short	(.L_25 - .L_24)


	//   ....[0]....
	.align		4
.L_24:
        /*0028*/ 	.word	index@(__assertfail)


	//----- nvinfo : EIATTR_MERCURY_ISA_VERSION
	.align		4
.L_25:
        /*002c*/ 	.byte	0x03, 0x5f
        /*002e*/ 	.short	0x0101


	//----- nvinfo : EIATTR_INT_WARP_WIDE_INSTR_OFFSETS
	.align		4
        /*0030*/ 	.byte	0x04, 0x31
        /*0032*/ 	.short	(.L_27 - .L_26)


	//   ....[0]....
.L_26:
        /*0034*/ 	.word	0x000003a0


	//   ....[1]....
        /*0038*/ 	.word	0x000003b0


	//   ....[2]....
        /*003c*/ 	.word	0x000004f0


	//----- nvinfo : EIATTR_COOP_GROUP_MASK_REGIDS
	.align		4
.L_27:
        /*0040*/ 	.byte	0x04, 0x29
        /*0042*/ 	.short	(.L_29 - .L_28)


	//   ....[0]....
.L_28:
        /*0044*/ 	.word	0xffffffff


	//   ....[1]....
        /*0048*/ 	.word	0xffffffff


	//   ....[2]....
        /*004c*/ 	.word	0xffffffff


	//   ....[3]....
        /*0050*/ 	.word	0xffffffff


	//   ....[4]....
        /*0054*/ 	.word	0xffffffff


	//----- nvinfo : EIATTR_COOP_GROUP_INSTR_OFFSETS
	.align		4
.L_29:
        /*0058*/ 	.byte	0x04, 0x28
        /*005a*/ 	.short	(.L_31 - .L_30)


	//   ....[0]....
.L_30:
        /*005c*/ 	.word	0x00000060


	//   ....[1]....
        /*0060*/ 	.word	0x00000070


	//   ....[2]....
        /*0064*/ 	.word	0x00000130


	//   ....[3]....
        /*0068*/ 	.word	0x000002e0


	//   ....[4]....
        /*006c*/ 	.word	0x00000fa0


	//----- nvinfo : EIATTR_REG_RECONFIG
	.align		4
.L_31:
        /*0070*/ 	.byte	0x01, 0x54
	.zero		2


	//----- nvinfo : EIATTR_SYSCALL_OFFSETS
	.align		4
        /*0074*/ 	.byte	0x04, 0x46
        /*0076*/ 	.short	(.L_33 - .L_32)


	//   ....[0]....
.L_32:
        /*0078*/ 	.word	0x00001160


	//----- nvinfo : EIATTR_MBARRIER_INSTR_OFFSETS
	.align		4
.L_33:
        /*007c*/ 	.byte	0x04, 0x39
        /*007e*/ 	.short	(.L_35 - .L_34)


	//   ....[0]....
.L_34:
        /*0080*/ 	.word	0x00000230
        /*0084*/ 	.word	0x000000ff
        /*0088*/ 	.word	0x00000000
        /*008c*/ 	.short	0x0100
        /*008e*/ 	.byte	0x08
	.zero		1


	//   ....[1]....
        /*0090*/ 	.word	0x00000240
        /*0094*/ 	.word	0x000000ff
        /*0098*/ 	.word	0x00000028
        /*009c*/ 	.short	0x0100
        /*009e*/ 	.byte	0x08
	.zero		1


	//   ....[2]....
        /*00a0*/ 	.word	0x00000250
        /*00a4*/ 	.word	0x000000ff
        /*00a8*/ 	.word	0x00000008
        /*00ac*/ 	.short	0x0100
        /*00ae*/ 	.byte	0x08
	.zero		1


	//   ....[3]....
        /*00b0*/ 	.word	0x00000260
        /*00b4*/ 	.word	0x000000ff
        /*00b8*/ 	.word	0x00000030
        /*00bc*/ 	.short	0x0100
        /*00be*/ 	.byte	0x08
	.zero		1


	//   ....[4]....
        /*00c0*/ 	.word	0x00000270
        /*00c4*/ 	.word	0x000000ff
        /*00c8*/ 	.word	0x00000010
        /*00cc*/ 	.short	0x0100
        /*00ce*/ 	.byte	0x08
	.zero		1


	//   ....[5]....
        /*00d0*/ 	.word	0x00000280
        /*00d4*/ 	.word	0x000000ff
        /*00d8*/ 	.word	0x00000038
        /*00dc*/ 	.short	0x0100
        /*00de*/ 	.byte	0x08
	.zero		1


	//   ....[6]....
        /*00e0*/ 	.word	0x00000290
        /*00e4*/ 	.word	0x000000ff
        /*00e8*/ 	.word	0x00000018
        /*00ec*/ 	.short	0x0100
        /*00ee*/ 	.byte	0x08
	.zero		1


	//   ....[7]....
        /*00f0*/ 	.word	0x000002a0
        /*00f4*/ 	.word	0x000000ff
        /*00f8*/ 	.word	0x00000040
        /*00fc*/ 	.short	0x0100
        /*00fe*/ 	.byte	0x08
	.zero		1


	//   ....[8]....
        /*0100*/ 	.word	0x000002b0
        /*0104*/ 	.word	0x000000ff
        /*0108*/ 	.word	0x00000020
        /*010c*/ 	.short	0x0100
        /*010e*/ 	.byte	0x08
	.zero		1


	//   ....[9]....
        /*0110*/ 	.word	0x000002c0
        /*0114*/ 	.word	0x000000ff
        /*0118*/ 	.word	0x00000048
        /*011c*/ 	.short	0x0100
        /*011e*/ 	.byte	0x08
	.zero		1


	//   ....[10]....
        /*0120*/ 	.word	0x00000560
        /*0124*/ 	.word	0x000000ff
        /*0128*/ 	.word	0x00000060
        /*012c*/ 	.short	0x0100
        /*012e*/ 	.byte	0x06
	.zero		1


	//   ....[11]....
        /*0130*/ 	.word	0x000005c0
        /*0134*/ 	.word	0x000000ff
        /*0138*/ 	.word	0x00000068
        /*013c*/ 	.short	0x0100
        /*013e*/ 	.byte	0x06
	.zero		1


	//   ....[12]....
        /*0140*/ 	.word	0x000011e0
        /*0144*/ 	.word	0x00000003
        /*0148*/ 	.word	0x00000000
        /*014c*/ 	.short	0x010a
        /*014e*/ 	.byte	0x3f
	.zero		1


	//   ....[13]....
        /*0150*/ 	.word	0x00001220
        /*0154*/ 	.word	0x00000003
        /*0158*/ 	.word	0x00000000
        /*015c*/ 	.short	0x010a
        /*015e*/ 	.byte	0x3f
	.zero		1


	//   ....[14]....
        /*0160*/ 	.word	0x00001740
        /*0164*/ 	.word	0x000000ff
        /*0168*/ 	.word	0x00000000
        /*016c*/ 	.short	0x010a
        /*016e*/ 	.byte	0x08
	.zero		1


	//   ....[15]....
        /*0170*/ 	.word	0x00001780
        /*0174*/ 	.word	0x000000ff
        /*0178*/ 	.word	0x00000000
        /*017c*/ 	.short	0x010a
        /*017e*/ 	.byte	0x08
	.zero		1


	//   ....[16]....
        /*0180*/ 	.word	0x00001b60
        /*0184*/ 	.word	0x000000ff
        /*0188*/ 	.word	0x00000000
        /*018c*/ 	.short	0x0101
        /*018e*/ 	.byte	0x08
	.zero		1


	//   ....[17]....
        /*0190*/ 	.word	0x00001d60
        /*0194*/ 	.word	0x000000ff
        /*0198*/ 	.word	0x00000000
        /*019c*/ 	.short	0x0101
        /*019e*/ 	.byte	0x06
	.zero		1


	//   ....[18]....
        /*01a0*/ 	.word	0x00007e50
        /*01a4*/ 	.word	0x0000000e
        /*01a8*/ 	.word	0x00000028
        /*01ac*/ 	.short	0x010a
        /*01ae*/ 	.byte	0x3f
	.zero		1


	//   ....[19]....
        /*01b0*/ 	.word	0x000081d0
        /*01b4*/ 	.word	0x00000006
        /*01b8*/ 	.word	0x00000068
        /*01bc*/ 	.short	0x0101
        /*01be*/ 	.byte	0x3f
	.zero		1


	//   ....[20]....
        /*01c0*/ 	.word	0x00008900
        /*01c4*/ 	.word	0x00000007
        /*01c8*/ 	.word	0x00000000
        /*01cc*/ 	.short	0x010a
        /*01ce*/ 	.byte	0x3f
	.zero		1


	//   ....[21]....
        /*01d0*/ 	.word	0x00008980
        /*01d4*/ 	.word	0x00000009
        /*01d8*/ 	.word	0x00000000
        /*01dc*/ 	.short	0x010a
        /*01de*/ 	.byte	0x3f
	.zero		1


	//   ....[22]....
        /*01e0*/ 	.word	0x00008a10
        /*01e4*/ 	.word	0x00000006
        /*01e8*/ 	.word	0x00000000
        /*01ec*/ 	.short	0x010a
        /*01ee*/ 	.byte	0x3f
	.zero		1


	//   ....[23]....
        /*01f0*/ 	.word	0x00008aa0
        /*01f4*/ 	.word	0x00000009
        /*01f8*/ 	.word	0x00000000
        /*01fc*/ 	.short	0x010a
        /*01fe*/ 	.byte	0x3f
	.zero		1


	//   ....[24]....
        /*0200*/ 	.word	0x00008b30
        /*0204*/ 	.word	0x00000003
        /*0208*/ 	.word	0x00000000
        /*020c*/ 	.short	0x010a
        /*020e*/ 	.byte	0x3f
	.zero		1


	//   ....[25]....
        /*0210*/ 	.word	0x00008b90
        /*0214*/ 	.word	0x00000003
        /*0218*/ 	.word	0x00000000
        /*021c*/ 	.short	0x010a
        /*021e*/ 	.byte	0x3f
	.zero		1


	//   ....[26]....
        /*0220*/ 	.word	0x00008bf0
        /*0224*/ 	.word	0x00000004
        /*0228*/ 	.word	0x00000000
        /*022c*/ 	.short	0x010a
        /*022e*/ 	.byte	0x3f
	.zero		1


	//   ....[27]....
        /*0230*/ 	.word	0x00008cc0
        /*0234*/ 	.word	0x0000000e
        /*0238*/ 	.word	0x00000028
        /*023c*/ 	.short	0x010a
        /*023e*/ 	.byte	0x3f
	.zero		1


	//   ....[28]....
        /*0240*/ 	.word	0x00008d90
        /*0244*/ 	.word	0x00000007
        /*0248*/ 	.word	0x00000000
        /*024c*/ 	.short	0x010a
        /*024e*/ 	.byte	0x3f
	.zero		1


	//   ....[29]....
        /*0250*/ 	.word	0x00008de0
        /*0254*/ 	.word	0x00000009
        /*0258*/ 	.word	0x00000000
        /*025c*/ 	.short	0x010a
        /*025e*/ 	.byte	0x3f
	.zero		1


	//   ....[30]....
        /*0260*/ 	.word	0x00008e30
        /*0264*/ 	.word	0x00000006
        /*0268*/ 	.word	0x00000000
        /*026c*/ 	.short	0x010a
        /*026e*/ 	.byte	0x3f
	.zero		1


	//   ....[31]....
        /*0270*/ 	.word	0x00008e80
        /*0274*/ 	.word	0x00000009
        /*0278*/ 	.word	0x00000000
        /*027c*/ 	.short	0x010a
        /*027e*/ 	.byte	0x3f
	.zero		1


	//----- nvinfo : EIATTR_NUM_MBARRIERS
	.align		4
.L_35:
        /*0280*/ 	.byte	0x03, 0x38
        /*0282*/ 	.short	0x000c


	//----- nvinfo : EIATTR_EXIT_INSTR_OFFSETS
	.align		4
        /*0284*/ 	.byte	0x04, 0x1c
        /*0286*/ 	.short	(.L_37 - .L_36)


	//   ....[0]....
.L_36:
        /*0288*/ 	.word	0x00000610


	//   ....[1]....
        /*028c*/ 	.word	0x00000ed0


	//   ....[2]....
        /*0290*/ 	.word	0x000074c0


	//   ....[3]....
        /*0294*/ 	.word	0x00007af0


	//   ....[4]....
        /*0298*/ 	.word	0x00008b80


	//----- nvinfo : EIATTR_MAX_THREADS
	.align		4
.L_37:
        /*029c*/ 	.byte	0x04, 0x05
        /*029e*/ 	.short	(.L_39 - .L_38)
.L_38:
        /*02a0*/ 	.word	0x00000180
        /*02a4*/ 	.word	0x00000001
        /*02a8*/ 	.word	0x00000001


	//----- nvinfo : EIATTR_CRS_STACK_SIZE
	.align		4
.L_39:
        /*02ac*/ 	.byte	0x04, 0x1e
        /*02ae*/ 	.short	(.L_41 - .L_40)
.L_40:
        /*02b0*/ 	.word	0x00000000


	//----- nvinfo : EIATTR_CBANK_PARAM_SIZE
	.align		4
.L_41:
        /*02b4*/ 	.byte	0x03, 0x19
        /*02b6*/ 	.short	0x0470


	//----- nvinfo : EIATTR_PARAM_CBANK
	.align		4
        /*02b8*/ 	.byte	0x04, 0x0a
        /*02ba*/ 	.short	(.L_43 - .L_42)
	.align		4
.L_42:
        /*02bc*/ 	.word	index@(.nv.constant0._ZN7cutlass13device_kernelINS_4gemm6kernel13GemmUniversalIN4cute5tupleIJiiiiEEENS1_10collective13CollectiveMmaINS1_34MainloopSm90TmaGmmaWarpSpecializedILi5ENS5_IJNS4_1CILi1EEESB_SB_EEENS1_35KernelTmaWarpSpecializedCooperativeEEENS5_IJNSA_ILi256EEENSA_ILi64EEESG_EEENS_6half_tENS5_IJlSB_lEEESI_SJ_NS4_8TiledMMAINS4_8MMA_AtomIJNS4_4SM904GMMA25MMA_64x64x16_F32F16F16_SSILNSN_5MajorE0ELSP_0ELNSN_7ScaleInE1ELSQ_1EEEEEENS4_6LayoutINS5_IJNSA_ILi2EEESB_SB_EEENS5_IJSB_NSA_ILi0EEESW_EEEEENS5_IJNS4_10UnderscoreESZ_SZ_EEEEENS4_13SM90_TMA_LOADENS4_14ComposedLayoutINS4_7SwizzleILi3ELi4ELi3EEENS4_18smem_ptr_flag_bitsILi16EEENST_INS5_IJNSA_ILi8EEESG_EEENS5_IJSG_SB_EEEEEEEvNS4_8identityES12_S1C_vS1D_EENS_8epilogue10collective6detail29Sm90TmaWarpSpecializedAdapterINS1G_15DefaultEpilogueISI_SJ_SJ_NS1F_6thread17LinearCombinationISI_Li1EffLNS1K_9ScaleType4KindE0ELNS_15FloatRoundStyleE2ESI_EENS1_15EpilogueDefaultEEEEEvvEEEEvNT_6ParamsE)
        /*02c0*/ 	.short	0x0210
        /*02c2*/ 	.short	0x0470


	//----- nvinfo : EIATTR_SW_WAR
	.align		4
.L_43:
        /*02c4*/ 	.byte	0x04, 0x36
        /*02c6*/ 	.short	(.L_45 - .L_44)
.L_44:
        /*02c8*/ 	.word	0x00000008
.L_45:


//--------------------- .nv.callgraph             --------------------------
	.section	.nv.callgraph,"",@"SHT_CUDA_CALLGRAPH"
	.align	4
	.sectionentsize	8
	.align		4
        /*0000*/ 	.word	0x00000000
	.align		4
        /*0004*/ 	.word	0xffffffff
	.align		4
        /*0008*/ 	.word	index@(_ZN7cutlass13device_kernelINS_4gemm6kernel13GemmUniversalIN4cute5tupleIJiiiiEEENS1_10collective13CollectiveMmaINS1_34MainloopSm90TmaGmmaWarpSpecializedILi5ENS5_IJNS4_1CILi1EEESB_SB_EEENS1_35KernelTmaWarpSpecializedCooperativeEEENS5_IJNSA_ILi256EEENSA_ILi64EEESG_EEENS_6half_tENS5_IJlSB_lEEESI_SJ_NS4_8TiledMMAINS4_8MMA_AtomIJNS4_4SM904GMMA25MMA_64x64x16_F32F16F16_SSILNSN_5MajorE0ELSP_0ELNSN_7ScaleInE1ELSQ_1EEEEEENS4_6LayoutINS5_IJNSA_ILi2EEESB_SB_EEENS5_IJSB_NSA_ILi0EEESW_EEEEENS5_IJNS4_10UnderscoreESZ_SZ_EEEEENS4_13SM90_TMA_LOADENS4_14ComposedLayoutINS4_7SwizzleILi3ELi4ELi3EEENS4_18smem_ptr_flag_bitsILi16EEENST_INS5_IJNSA_ILi8EEESG_EEENS5_IJSG_SB_EEEEEEEvNS4_8identityES12_S1C_vS1D_EENS_8epilogue10collective6detail29Sm90TmaWarpSpecializedAdapterINS1G_15DefaultEpilogueISI_SJ_SJ_NS1F_6thread17LinearCombinationISI_Li1EffLNS1K_9ScaleType4KindE0ELNS_15FloatRoundStyleE2ESI_EENS1_15EpilogueDefaultEEEEEvvEEEEvNT_6ParamsE)
	.align		4
        /*000c*/ 	.word	index@(__assertfail)
	.align		4
        /*0010*/ 	.word	0x00000000
	.align		4
        /*0014*/ 	.word	0xfffffffe
	.align		4
        /*0018*/ 	.word	0x00000000
	.align		4
        /*001c*/ 	.word	0xfffffffd
	.align		4
        /*0020*/ 	.word	0x00000000
	.align		4
        /*0024*/ 	.word	0xfffffffc


//--------------------- .nv.constant4             --------------------------
	.section	.nv.constant4,"a",@progbits
	.align	8
	.align		8
.nv.constant4:
        /*0000*/ 	.dword	__assertfail
	.align		8
        /*0008*/ 	.dword	__unnamed_1
	.align		8
        /*0010*/ 	.dword	_ZN39_INTERNAL_0da4dd3c_4_k_cu_151f630d_27024cuda3std3__45__cpo5beginE
	.align		8
        /*0018*/ 	.dword	_ZN39_INTERNAL_0da4dd3c_4_k_cu_151f630d_27024cuda3std3__45__cpo3endE
	.align		8
        /*0020*/ 	.dword	_ZN39_INTERNAL_0da4dd3c_4_k_cu_151f630d_27024cuda3std3__45__cpo6cbeginE
	.align		8
        /*0028*/ 	.dword	_ZN39_INTERNAL_0da4dd3c_4_k_cu_151f630d_27024cuda3std3__45__cpo4cendE
	.align		8
        /*0030*/ 	.dword	_ZN39_INTERNAL_0da4dd3c_4_k_cu_151f630d_27024cuda3std3__441_GLOBAL__N__0da4dd3c_4_k_cu_151f630d_27026ignoreE
	.align		8
        /*0038*/ 	.dword	_ZN39_INTERNAL_0da4dd3c_4_k_cu_151f630d_27024cuda3std3__419piecewise_constructE
	.align		8
        /*0040*/ 	.dword	_ZN39_INTERNAL_0da4dd3c_4_k_cu_151f630d_27024cuda3std3__48in_placeE
	.align		8
        /*0048*/ 	.dword	_ZN39_INTERNAL_0da4dd3c_4_k_cu_151f630d_27024cuda3std6ranges3__45__cpo4swapE
	.align		8
        /*0050*/ 	.dword	_ZN39_INTERNAL_0da4dd3c_4_k_cu_151f630d_27024cuda3std6ranges3__45__cpo9iter_moveE
	.align		8
        /*0058*/ 	.dword	_ZN39_INTERNAL_0da4dd3c_4_k_cu_151f630d_27024cute7productE
	.align		8
        /*0060*/ 	.dword	_ZN39_INTERNAL_0da4dd3c_4_k_cu_151f630d_27024cute1_E
	.align		8
        /*0068*/ 	.dword	$str$22
	.align		8
        /*0070*/ 	.dword	$str$23


//--------------------- .text._ZN7cutlass13device_kernelINS_4gemm6kernel13GemmUniversalIN4cute5tupleIJiiiiEEENS1_10collective13CollectiveMmaINS1_34MainloopSm90TmaGmmaWarpSpecializedILi5ENS5_IJNS4_1CILi1EEESB_SB_EEENS1_35KernelTmaWarpSpecializedCooperativeEEENS5_IJNSA_ILi256EEENSA_ILi64EEESG_EEENS_6half_tENS5_IJlSB_lEEESI_SJ_NS4_8TiledMMAINS4_8MMA_AtomIJNS4_4SM904GMMA25MMA_64x64x16_F32F16F16_SSILNSN_5MajorE0ELSP_0ELNSN_7ScaleInE1ELSQ_1EEEEEENS4_6LayoutINS5_IJNSA_ILi2EEESB_SB_EEENS5_IJSB_NSA_ILi0EEESW_EEEEENS5_IJNS4_10UnderscoreESZ_SZ_EEEEENS4_13SM90_TMA_LOADENS4_14ComposedLayoutINS4_7SwizzleILi3ELi4ELi3EEENS4_18smem_ptr_flag_bitsILi16EEENST_INS5_IJNSA_ILi8EEESG_EEENS5_IJSG_SB_EEEEEEEvNS4_8identityES12_S1C_vS1D_EENS_8epilogue10collective6detail29Sm90TmaWarpSpecializedAdapterINS1G_15DefaultEpilogueISI_SJ_SJ_NS1F_6thread17LinearCombinationISI_Li1EffLNS1K_9ScaleType4KindE0ELNS_15FloatRoundStyleE2ESI_EENS1_15EpilogueDefaultEEEEEvvEEEEvNT_6ParamsE --------------------------
	.section	.text._ZN7cutlass13device_kernelINS_4gemm6kernel13GemmUniversalIN4cute5tupleIJiiiiEEENS1_10collective13CollectiveMmaINS1_34MainloopSm90TmaGmmaWarpSpecializedILi5ENS5_IJNS4_1CILi1EEESB_SB_EEENS1_35KernelTmaWarpSpecializedCooperativeEEENS5_IJNSA_ILi256EEENSA_ILi64EEESG_EEENS_6half_tENS5_IJlSB_lEEESI_SJ_NS4_8TiledMMAINS4_8MMA_AtomIJNS4_4SM904GMMA25MMA_64x64x16_F32F16F16_SSILNSN_5MajorE0ELSP_0ELNSN_7ScaleInE1ELSQ_1EEEEEENS4_6LayoutINS5_IJNSA_ILi2EEESB_SB_EEENS5_IJSB_NSA_ILi0EEESW_EEEEENS5_IJNS4_10UnderscoreESZ_SZ_EEEEENS4_13SM90_TMA_LOADENS4_14ComposedLayoutINS4_7SwizzleILi3ELi4ELi3EEENS4_18smem_ptr_flag_bitsILi16EEENST_INS5_IJNSA_ILi8EEESG_EEENS5_IJSG_SB_EEEEEEEvNS4_8identityES12_S1C_vS1D_EENS_8epilogue10collective6detail29Sm90TmaWarpSpecializedAdapterINS1G_15DefaultEpilogueISI_SJ_SJ_NS1F_6thread17LinearCombinationISI_Li1EffLNS1K_9ScaleType4KindE0ELNS_15FloatRoundStyleE2ESI_EENS1_15EpilogueDefaultEEEEEvvEEEEvNT_6ParamsE,"ax",@progbits
	.align	128
.text._ZN7cutlass13device_kernelINS_4gemm6kernel13GemmUniversalIN4cute5tupleIJiiiiEEENS1_10collective13CollectiveMmaINS1_34MainloopSm90TmaGmmaWarpSpecializedILi5ENS5_IJNS4_1CILi1EEESB_SB_EEENS1_35KernelTmaWarpSpecializedCooperativeEEENS5_IJNSA_ILi256EEENSA_ILi64EEESG_EEENS_6half_tENS5_IJlSB_lEEESI_SJ_NS4_8TiledMMAINS4_8MMA_AtomIJNS4_4SM904GMMA25MMA_64x64x16_F32F16F16_SSILNSN_5MajorE0ELSP_0ELNSN_7ScaleInE1ELSQ_1EEEEEENS4_6LayoutINS5_IJNSA_ILi2EEESB_SB_EEENS5_IJSB_NSA_ILi0EEESW_EEEEENS5_IJNS4_10UnderscoreESZ_SZ_EEEEENS4_13SM90_TMA_LOADENS4_14ComposedLayoutINS4_7SwizzleILi3ELi4ELi3EEENS4_18smem_ptr_flag_bitsILi16EEENST_INS5_IJNSA_ILi8EEESG_EEENS5_IJSG_SB_EEEEEEEvNS4_8identityES12_S1C_vS1D_EENS_8epilogue10collective6detail29Sm90TmaWarpSpecializedAdapterINS1G_15DefaultEpilogueISI_SJ_SJ_NS1F_6thread17LinearCombinationISI_Li1EffLNS1K_9ScaleType4KindE0ELNS_15FloatRoundStyleE2ESI_EENS1_15EpilogueDefaultEEEEEvvEEEEvNT_6ParamsE:
        .type           _ZN7cutlass13device_kernelINS_4gemm6kernel13GemmUniversalIN4cute5tupleIJiiiiEEENS1_10collective13CollectiveMmaINS1_34MainloopSm90TmaGmmaWarpSpecializedILi5ENS5_IJNS4_1CILi1EEESB_SB_EEENS1_35KernelTmaWarpSpecializedCooperativeEEENS5_IJNSA_ILi256EEENSA_ILi64EEESG_EEENS_6half_tENS5_IJlSB_lEEESI_SJ_NS4_8TiledMMAINS4_8MMA_AtomIJNS4_4SM904GMMA25MMA_64x64x16_F32F16F16_SSILNSN_5MajorE0ELSP_0ELNSN_7ScaleInE1ELSQ_1EEEEEENS4_6LayoutINS5_IJNSA_ILi2EEESB_SB_EEENS5_IJSB_NSA_ILi0EEESW_EEEEENS5_IJNS4_10UnderscoreESZ_SZ_EEEEENS4_13SM90_TMA_LOADENS4_14ComposedLayoutINS4_7SwizzleILi3ELi4ELi3EEENS4_18smem_ptr_flag_bitsILi16EEENST_INS5_IJNSA_ILi8EEESG_EEENS5_IJSG_SB_EEEEEEEvNS4_8identityES12_S1C_vS1D_EENS_8epilogue10collective6detail29Sm90TmaWarpSpecializedAdapterINS1G_15DefaultEpilogueISI_SJ_SJ_NS1F_6thread17LinearCombinationISI_Li1EffLNS1K_9ScaleType4KindE0ELNS_15FloatRoundStyleE2ESI_EENS1_15EpilogueDefaultEEEEEvvEEEEvNT_6ParamsE,@function
        .size           _ZN7cutlass13device_kernelINS_4gemm6kernel13GemmUniversalIN4cute5tupleIJiiiiEEENS1_10collective13CollectiveMmaINS1_34MainloopSm90TmaGmmaWarpSpecializedILi5ENS5_IJNS4_1CILi1EEESB_SB_EEENS1_35KernelTmaWarpSpecializedCooperativeEEENS5_IJNSA_ILi256EEENSA_ILi64EEESG_EEENS_6half_tENS5_IJlSB_lEEESI_SJ_NS4_8TiledMMAINS4_8MMA_AtomIJNS4_4SM904GMMA25MMA_64x64x16_F32F16F16_SSILNSN_5MajorE0ELSP_0ELNSN_7ScaleInE1ELSQ_1EEEEEENS4_6LayoutINS5_IJNSA_ILi2EEESB_SB_EEENS5_IJSB_NSA_ILi0EEESW_EEEEENS5_IJNS4_10UnderscoreESZ_SZ_EEEEENS4_13SM90_TMA_LOADENS4_14ComposedLayoutINS4_7SwizzleILi3ELi4ELi3EEENS4_18smem_ptr_flag_bitsILi16EEENST_INS5_IJNSA_ILi8EEESG_EEENS5_IJSG_SB_EEEEEEEvNS4_8identityES12_S1C_vS1D_EENS_8epilogue10collective6detail29Sm90TmaWarpSpecializedAdapterINS1G_15DefaultEpilogueISI_SJ_SJ_NS1F_6thread17LinearCombinationISI_Li1EffLNS1K_9ScaleType4KindE0ELNS_15FloatRoundStyleE2ESI_EENS1_15EpilogueDefaultEEEEEvvEEEEvNT_6ParamsE,(.L_x_194 - _ZN7cutlass13device_kernelINS_4gemm6kernel13GemmUniversalIN4cute5tupleIJiiiiEEENS1_10collective13CollectiveMmaINS1_34MainloopSm90TmaGmmaWarpSpecializedILi5ENS5_IJNS4_1CILi1EEESB_SB_EEENS1_35KernelTmaWarpSpecializedCooperativeEEENS5_IJNSA_ILi256EEENSA_ILi64EEESG_EEENS_6half_tENS5_IJlSB_lEEESI_SJ_NS4_8TiledMMAINS4_8MMA_AtomIJNS4_4SM904GMMA25MMA_64x64x16_F32F16F16_SSILNSN_5MajorE0ELSP_0ELNSN_7ScaleInE1ELSQ_1EEEEEENS4_6LayoutINS5_IJNSA_ILi2EEESB_SB_EEENS5_IJSB_NSA_ILi0EEESW_EEEEENS5_IJNS4_10UnderscoreESZ_SZ_EEEEENS4_13SM90_TMA_LOADENS4_14ComposedLayoutINS4_7SwizzleILi3ELi4ELi3EEENS4_18smem_ptr_flag_bitsILi16EEENST_INS5_IJNSA_ILi8EEESG_EEENS5_IJSG_SB_EEEEEEEvNS4_8identityES12_S1C_vS1D_EENS_8epilogue10collective6detail29Sm90TmaWarpSpecializedAdapterINS1G_15DefaultEpilogueISI_SJ_SJ_NS1F_6thread17LinearCombinationISI_Li1EffLNS1K_9ScaleType4KindE0ELNS_15FloatRoundStyleE2ESI_EENS1_15EpilogueDefaultEEEEEvvEEEEvNT_6ParamsE)
        .other          _ZN7cutlass13device_kernelINS_4gemm6kernel13GemmUniversalIN4cute5tupleIJiiiiEEENS1_10collective13CollectiveMmaINS1_34MainloopSm90TmaGmmaWarpSpecializedILi5ENS5_IJNS4_1CILi1EEESB_SB_EEENS1_35KernelTmaWarpSpecializedCooperativeEEENS5_IJNSA_ILi256EEENSA_ILi64EEESG_EEENS_6half_tENS5_IJlSB_lEEESI_SJ_NS4_8TiledMMAINS4_8MMA_AtomIJNS4_4SM904GMMA25MMA_64x64x16_F32F16F16_SSILNSN_5MajorE0ELSP_0ELNSN_7ScaleInE1ELSQ_1EEEEEENS4_6LayoutINS5_IJNSA_ILi2EEESB_SB_EEENS5_IJSB_NSA_ILi0EEESW_EEEEENS5_IJNS4_10UnderscoreESZ_SZ_EEEEENS4_13SM90_TMA_LOADENS4_14ComposedLayoutINS4_7SwizzleILi3ELi4ELi3EEENS4_18smem_ptr_flag_bitsILi16EEENST_INS5_IJNSA_ILi8EEESG_EEENS5_IJSG_SB_EEEEEEEvNS4_8identityES12_S1C_vS1D_EENS_8epilogue10collective6detail29Sm90TmaWarpSpecializedAdapterINS1G_15DefaultEpilogueISI_SJ_SJ_NS1F_6thread17LinearCombinationISI_Li1EffLNS1K_9ScaleType4KindE0ELNS_15FloatRoundStyleE2ESI_EENS1_15EpilogueDefaultEEEEEvvEEEEvNT_6ParamsE,@"STO_CUDA_ENTRY STV_DEFAULT"
_ZN7cutlass13device_kernelINS_4gemm6kernel13GemmUniversalIN4cute5tupleIJiiiiEEENS1_10collective13CollectiveMmaINS1_34MainloopSm90TmaGmmaWarpSpecializedILi5ENS5_IJNS4_1CILi1EEESB_SB_EEENS1_35KernelTmaWarpSpecializedCooperativeEEENS5_IJNSA_ILi256EEENSA_ILi64EEESG_EEENS_6half_tENS5_IJlSB_lEEESI_SJ_NS4_8TiledMMAINS4_8MMA_AtomIJNS4_4SM904GMMA25MMA_64x64x16_F32F16F16_SSILNSN_5MajorE0ELSP_0ELNSN_7ScaleInE1ELSQ_1EEEEEENS4_6LayoutINS5_IJNSA_ILi2EEESB_SB_EEENS5_IJSB_NSA_ILi0EEESW_EEEEENS5_IJNS4_10UnderscoreESZ_SZ_EEEEENS4_13SM90_TMA_LOADENS4_14ComposedLayoutINS4_7SwizzleILi3ELi4ELi3EEENS4_18smem_ptr_flag_bitsILi16EEENST_INS5_IJNSA_ILi8EEESG_EEENS5_IJSG_SB_EEEEEEEvNS4_8identityES12_S1C_vS1D_EENS_8epilogue10collective6detail29Sm90TmaWarpSpecializedAdapterINS1G_15DefaultEpilogueISI_SJ_SJ_NS1F_6thread17LinearCombinationISI_Li1EffLNS1K_9ScaleType4KindE0ELNS_15FloatRoundStyleE2ESI_EENS1_15EpilogueDefaultEEEEEvvEEEEvNT_6ParamsE:
[----:B------:R-:W0:Y:S01]  /*0000*/  LDC R1, c[0x0][0x28] ;  /* 0x00000a00ff017b82 */ /* 0x000e220000000800 */
[----:B------:R-:W1:Y:S01]  /*0010*/  S2R R18, SR_TID.X ;  /* 0x0000000000127919 */ /* 0x000e620000002100 */
[----:B------:R-:W-:Y:S01]  /*0020*/  ELECT P0, URZ, PT ;  /* 0x00000000003f782f */ /* 0x000fe20003800000 */
[----:B------:R-:W-:Y:S01]  /*0030*/  BSSY B0, `(.L_x_0) ;  /* 0x000000f000007945 */ /* 0x000fe20003800000 */
[--C-:B-1----:R-:W-:Y:S02]  /*0040*/  SHF.R.U32.HI R0, RZ, 0x5, R18.reuse ;  /* 0x00000005ff007819 */ /* 0x102fe40000011612 */
[----:B------:R-:W-:-:S03]  /*0050*/  SHF.R.U32.HI R22, RZ, 0x7, R18 ;  /* 0x00000007ff167819 */ /* 0x000fc60000011612 */
[----:B------:R-:W1:Y:S04]  /*0060*/  SHFL.IDX PT, R5, R0, RZ, 0x1f ;  /* 0x00001fff00057589 */ /* 0x000e6800000e0000 */
[----:B------:R2:W3:Y:S01]  /*0070*/  SHFL.IDX PT, R8, R22, RZ, 0x1f ;  /* 0x00001fff16087589 */ /* 0x0004e200000e0000 */
[----:B-1----:R-:W-:-:S13]  /*0080*/  ISETP.NE.OR P0, PT, R5, RZ, !P0 ;  /* 0x000000ff0500720c */ /* 0x002fda0004705670 */
[----:B0-23--:R-:W-:Y:S05]  /*0090*/  @P0 BRA `(.L_x_1) ;  /* 0x0000000000200947 */ /* 0x00dfea0003800000 */
[----:B------:R-:W-:Y:S02]  /*00a0*/  ULDC.64 UR4, c[0x0][0x198] ;  /* 0x0000660000047ab9 */ /* 0x000fe40000000a00 */
[----:B------:R-:W-:Y:S02]  /*00b0*/  UIADD3 UR6, UP0, UR4, 0xf0, URZ ;  /* 0x000000f004067890 */ /* 0x000fe4000ff1e03f */
[----:B------:R-:W-:Y:S02]  /*00c0*/  UIADD3 UR4, UP1, UR4, 0x1f0, URZ ;  /* 0x000001f004047890 */ /* 0x000fe4000ff3e03f */
[----:B------:R-:W-:Y:S02]  /*00d0*/  UIADD3.X UR7, URZ, UR5, URZ, UP0, !UPT ;  /* 0x000000053f077290 */ /* 0x000fe400087fe43f */
[----:B------:R-:W-:-:S07]  /*00e0*/  UIADD3.X UR5, URZ, UR5, URZ, UP1, !UPT ;  /* 0x000000053f057290 */ /* 0x000fce0008ffe43f */
[----:B------:R0:W-:Y:S02]  /*00f0*/  UTMACCTL.PF [UR6] ;  /* 0x00000000060079b9 */ /* 0x0001e40008040000 */
[----:B------:R0:W-:Y:S02]  /*0100*/  UTMACCTL.PF [UR4] ;  /* 0x00000000040079b9 */ /* 0x0001e40008040000 */
[----:B0-----:R-:W-:Y:S01]  /*0110*/  NOP ;  /* 0x0000000000007918 */ /* 0x001fe20000000000 */
.L_x_1:
[----:B------:R-:W-:Y:S05]  /*0120*/  BSYNC B0 ;  /* 0x0000000000007941 */ /* 0x000fea0003800000 */
.L_x_0:
[----:B------:R-:W0:Y:S02]  /*0130*/  SHFL.IDX PT, R2, R0, RZ, 0x1f ;  /* 0x00001fff00027589 */ /* 0x000e2400000e0000 */
[----:B0-----:R-:W-:-:S13]  /*0140*/  ISETP.NE.AND P0, PT, R2, RZ, PT ;  /* 0x000000ff0200720c */ /* 0x001fda0003f05270 */
[----:B------:R-:W-:Y:S05]  /*0150*/  @P0 BRA `(.L_x_2) ;  /* 0x0000000000600947 */ /* 0x000fea0003800000 */
[----:B------:R-:W0:Y:S01]  /*0160*/  S2UR UR8, SR_CgaCtaId ;  /* 0x00000000000879c3 */ /* 0x000e220000008800 */
[----:B------:R-:W-:Y:S01]  /*0170*/  UMOV UR4, 0x400 ;  /* 0x0000040000047882 */ /* 0x000fe20000000000 */
[----:B------:R-:W-:Y:S01]  /*0180*/  UMOV UR5, 0x1 ;  /* 0x0000000100057882 */ /* 0x000fe20000000000 */
[----:B------:R-:W-:Y:S01]  /*0190*/  UMOV UR6, 0x100 ;  /* 0x0000010000067882 */ /* 0x000fe20000000000 */
[----:B------:R-:W-:Y:S01]  /*01a0*/  ELECT P0, URZ, PT ;  /* 0x00000000003f782f */ /* 0x000fe20003800000 */
[----:B------:R-:W-:-:S04]  /*01b0*/  UIADD3 UR6, -UR6, 0x100000, URZ ;  /* 0x0010000006067890 */ /* 0x000fc8000fffe13f */
[----:B------:R-:W-:Y:S02]  /*01c0*/  USHF.L.U32 UR7, UR6, 0xb, URZ ;  /* 0x0000000b06077899 */ /* 0x000fe4000800063f */
[----:B------:R-:W-:Y:S02]  /*01d0*/  USHF.L.U32 UR6, UR6, 0x1, URZ ;  /* 0x0000000106067899 */ /* 0x000fe4000800063f */
[----:B0-----:R-:W-:Y:S02]  /*01e0*/  ULEA UR8, UR8, UR4, 0x18 ;  /* 0x0000000408087291 */ /* 0x001fe4000f8ec03f */
[----:B------:R-:W-:-:S04]  /*01f0*/  UIADD3 UR4, -UR5, 0x100000, URZ ;  /* 0x0010000005047890 */ /* 0x000fc8000fffe13f */
[----:B------:R-:W-:Y:S02]  /*0200*/  USHF.L.U32 UR5, UR4, 0xb, URZ ;  /* 0x0000000b04057899 */ /* 0x000fe4000800063f */
[----:B------:R-:W-:Y:S01]  /*0210*/  USHF.L.U32 UR4, UR4, 0x1, URZ ;  /* 0x0000000104047899 */ /* 0x000fe2000800063f */
[----:B------:R-:W0:Y:S11]  /*0220*/  FENCE.VIEW.ASYNC.S ;  /* 0x00000000000073c6 */ /* 0x000e360000000000 */
[----:B0-----:R0:W1:Y:S01]  /*0230*/  SYNCS.EXCH.64 URZ, [UR8], UR4 ;  /* 0x00000004083f75b2 */ /* 0x0010620008000100 */
[----:B------:R0:W2:Y:S01]  /*0240*/  SYNCS.EXCH.64 URZ, [UR8+0x28], UR6 ;  /* 0x00002806083f75b2 */ /* 0x0000a20008000100 */
[----:B------:R0:W3:Y:S01]  /*0250*/  SYNCS.EXCH.64 URZ, [UR8+0x8], UR4 ;  /* 0x00000804083f75b2 */ /* 0x0000e20008000100 */
[----:B------:R0:W4:Y:S01]  /*0260*/  SYNCS.EXCH.64 URZ, [UR8+0x30], UR6 ;  /* 0x00003006083f75b2 */ /* 0x0001220008000100 */
[----:B------:R0:W0:Y:S01]  /*0270*/  SYNCS.EXCH.64 URZ, [UR8+0x10], UR4 ;  /* 0x00001004083f75b2 */ /* 0x0000220008000100 */
[----:B------:R0:W0:Y:S01]  /*0280*/  SYNCS.EXCH.64 URZ, [UR8+0x38], UR6 ;  /* 0x00003806083f75b2 */ /* 0x0000220008000100 */
[----:B------:R0:W0:Y:S01]  /*0290*/  SYNCS.EXCH.64 URZ, [UR8+0x18], UR4 ;  /* 0x00001804083f75b2 */ /* 0x0000220008000100 */
[----:B------:R0:W0:Y:S01]  /*02a0*/  SYNCS.EXCH.64 URZ, [UR8+0x40], UR6 ;  /* 0x00004006083f75b2 */ /* 0x0000220008000100 */
[----:B------:R0:W0:Y:S01]  /*02b0*/  SYNCS.EXCH.64 URZ, [UR8+0x20], UR4 ;  /* 0x00002004083f75b2 */ /* 0x0000220008000100 */
[----:B------:R0:W0:Y:S01]  /*02c0*/  SYNCS.EXCH.64 URZ, [UR8+0x48], UR6 ;  /* 0x00004806083f75b2 */ /* 0x0000220008000100 */
[----:B------:R-:W-:Y:S01]  /*02d0*/  NOP ;  /* 0x0000000000007918 */ /* 0x000fe20000000000 */
.L_x_2:
[----:B------:R-:W5:Y:S01]  /*02e0*/  SHFL.IDX PT, R0, R0, RZ, 0x1f ;  /* 0x00001fff00007589 */ /* 0x000f6200000e0000 */
[----:B------:R-:W1:Y:S01]  /*02f0*/  LDC R2, c[0x0][0x65c] ;  /* 0x00019700ff027b82 */ /* 0x000e620000000800 */
[----:B------:R-:W-:Y:S02]  /*0300*/  ELECT P0, URZ, PT ;  /* 0x00000000003f782f */ /* 0x000fe40003800000 */
[----:B------:R-:W-:Y:S01]  /*0310*/  LOP3.LUT R6, R6, 0xfffff7ff, RZ, 0xc0, !PT ;  /* 0xfffff7ff06067812 */ /* 0x000fe200078ec0ff */
[----:B------:R-:W2:Y:S01]  /*0320*/  S2R R3, SR_CTAID.Y ;  /* 0x0000000000037919 */ /* 0x000ea20000002600 */
[----:B0-----:R-:W-:Y:S01]  /*0330*/  UMOV UR4, 0x20 ;  /* 0x0000002000047882 */ /* 0x001fe20000000000 */
[----:B------:R-:W-:Y:S01]  /*0340*/  ISETP.NE.AND P2, PT, R8, RZ, PT ;  /* 0x000000ff0800720c */ /* 0x000fe20003f45270 */
[----:B------:R-:W-:Y:S01]  /*0350*/  NOP ;  /* 0x0000000000007918 */ /* 0x000fe20000000000 */
[----:B------:R-:W0:Y:S01]  /*0360*/  S2R R4, SR_CTAID.X ;  /* 0x0000000000047919 */ /* 0x000e220000002500 */
[----:B------:R-:W-:Y:S01]  /*0370*/  NOP ;  /* 0x0000000000007918 */ /* 0x000fe20000000000 */
[----:B-----5:R-:W-:-:S02]  /*0380*/  ISETP.NE.OR P0, PT, R0, RZ, !P0 ;  /* 0x000000ff0000720c */ /* 0x020fc40004705670 */
[----:B-1----:R-:W-:-:S11]  /*0390*/  ISETP.NE.AND P3, PT, R2, 0x1, PT ;  /* 0x000000010200780c */ /* 0x002fd60003f65270 */
[----:B------:R-:W-:Y:S01]  /*03a0*/  VOTEU.ALL UP0, P0 ;  /* 0x00000000003f7886 */ /* 0x000fe20000000000 */
[----:B------:R-:W-:Y:S01]  /*03b0*/  VOTEU.ALL UP1, P0 ;  /* 0x00000000003f7886 */ /* 0x000fe20000020000 */
[----:B------:R-:W-:Y:S01]  /*03c0*/  @P3 LOP3.LUT R6, R6, 0x800, RZ, 0xfc, !PT ;  /* 0x0000080006063812 */ /* 0x000fe200078efcff */
[----:B------:R-:W0:Y:S01]  /*03d0*/  @P3 LDC R17, c[0x0][0x10] ;  /* 0x00000400ff113b82 */ /* 0x000e220000000800 */
[----:B------:R-:W-:Y:S01]  /*03e0*/  SHF.R.S32.HI R6, RZ, 0x1f, R5 ;  /* 0x0000001fff067819 */ /* 0x000fe20000011405 */
[----:B------:R-:W-:Y:S01]  /*03f0*/  @!UP0 UMOV UR6, 0x400 ;  /* 0x0000040000068882 */ /* 0x000fe20000000000 */
[----:B------:R-:W-:-:S04]  /*0400*/  @!UP0 UIADD3 UR4, -UR4, 0x100000, URZ ;  /* 0x0010000004048890 */ /* 0x000fc8000fffe13f */
[----:B------:R-:W-:Y:S02]  /*0410*/  @!UP0 USHF.L.U32 UR5, UR4, 0xb, URZ ;  /* 0x0000000b04058899 */ /* 0x000fe4000800063f */
[----:B------:R-:W-:Y:S01]  /*0420*/  @!UP0 USHF.L.U32 UR4, UR4, 0x1, URZ ;  /* 0x0000000104048899 */ /* 0x000fe2000800063f */
[----:B------:R-:W-:Y:S01]  /*0430*/  @P3 IMAD.MOV.U32 R7, RZ, RZ, RZ ;  /* 0x000000ffff073224 */ /* 0x000fe200078e00ff */
[----:B------:R-:W-:Y:S01]  /*0440*/  LEA.HI R6, R6, R5, RZ, 0x2 ;  /* 0x0000000506067211 */ /* 0x000fe200078f10ff */
[----:B------:R-:W-:Y:S01]  /*0450*/  @P3 IMAD.MOV.U32 R11, RZ, RZ, RZ ;  /* 0x000000ffff0b3224 */ /* 0x000fe200078e00ff */
[----:B------:R-:W1:Y:S02]  /*0460*/  @!UP0 S2UR UR7, SR_CgaCtaId ;  /* 0x00000000000789c3 */ /* 0x000e640000008800 */
[----:B------:R-:W-:Y:S01]  /*0470*/  LOP3.LUT R0, R6, 0xfffffffc, RZ, 0xc0, !PT ;  /* 0xfffffffc06007812 */ /* 0x000fe200078ec0ff */
[----:B--2---:R-:W-:-:S04]  /*0480*/  @P3 IMAD.MOV.U32 R6, RZ, RZ, R3 ;  /* 0x000000ffff063224 */ /* 0x004fc800078e0003 */
[----:B------:R-:W-:Y:S01]  /*0490*/  IMAD.IADD R0, R5, 0x1, -R0 ;  /* 0x0000000105007824 */ /* 0x000fe200078e0a00 */
[----:B------:R-:W2:Y:S01]  /*04a0*/  @!P3 LDC R9, c[0x0][0xc] ;  /* 0x00000300ff09bb82 */ /* 0x000ea20000000800 */
[----:B------:R-:W-:Y:S02]  /*04b0*/  IMAD.MOV.U32 R5, RZ, RZ, RZ ;  /* 0x000000ffff057224 */ /* 0x000fe400078e00ff */
[----:B0-----:R-:W-:-:S04]  /*04c0*/  @P3 IMAD.WIDE.U32 R16, R4, R17, R6 ;  /* 0x0000001104103225 */ /* 0x001fc800078e0006 */
[----:B------:R-:W-:Y:S01]  /*04d0*/  @P3 IMAD.IADD R17, R17, 0x1, R11 ;  /* 0x0000000111113824 */ /* 0x000fe200078e020b */
[----:B-1----:R-:W-:Y:S01]  /*04e0*/  @!UP0 ULEA UR6, UR7, UR6, 0x18 ;  /* 0x0000000607068291 */ /* 0x002fe2000f8ec03f */
[----:B------:R-:W-:Y:S01]  /*04f0*/  VOTEU.ALL UP0, P0 ;  /* 0x00000000003f7886 */ /* 0x000fe20000000000 */
[----:B------:R-:W-:-:S04]  /*0500*/  ISETP.NE.AND P0, PT, R0, 0x3, PT ;  /* 0x000000030000780c */ /* 0x000fc80003f05270 */
[----:B------:R-:W-:Y:S01]  /*0510*/  ISETP.EQ.OR P0, PT, R0, RZ, !P0 ;  /* 0x000000ff0000720c */ /* 0x000fe20004702670 */
[----:B--2---:R-:W-:-:S03]  /*0520*/  @!P3 IMAD.WIDE.U32 R6, R9, R3, R4 ;  /* 0x000000030906b225 */ /* 0x004fc600078e0004 */
[C---:B------:R-:W-:Y:S01]  /*0530*/  ISETP.EQ.AND P0, PT, R8.reuse, RZ, P0 ;  /* 0x000000ff0800720c */ /* 0x040fe20000702270 */
[----:B------:R-:W-:Y:S01]  /*0540*/  VIADD R8, R8, 0xffffffff ;  /* 0xffffffff08087836 */ /* 0x000fe20000000000 */
[----:B------:R-:W0:Y:S02]  /*0550*/  FENCE.VIEW.ASYNC.S ;  /* 0x00000000000073c6 */ /* 0x000e240000000000 */
[----:B0-----:R0:W3:Y:S01]  /*0560*/  @!UP0 SYNCS.EXCH.64 URZ, [UR6+0x60], UR4 ;  /* 0x00006004063f85b2 */ /* 0x0010e20008000100 */
[----:B------:R-:W-:Y:S01]  /*0570*/  @!P3 IMAD.MOV.U32 R16, RZ, RZ, R6 ;  /* 0x000000ffff10b224 */ /* 0x000fe200078e0006 */
[----:B------:R-:W-:Y:S01]  /*0580*/  SEL R19, RZ, 0x1, !P0 ;  /* 0x00000001ff137807 */ /* 0x000fe20004000000 */
[----:B------:R-:W-:Y:S01]  /*0590*/  @!P3 IMAD.MOV.U32 R17, RZ, RZ, R7 ;  /* 0x000000ffff11b224 */ /* 0x000fe200078e0007 */
[----:B------:R-:W-:-:S04]  /*05a0*/  ISETP.GE.U32.AND P1, PT, R8, 0x2, PT ;  /* 0x000000020800780c */ /* 0x000fc80003f26070 */
[----:B------:R-:W-:Y:S01]  /*05b0*/  SEL R19, R19, 0x2, P1 ;  /* 0x0000000213137807 */ /* 0x000fe20000800000 */
[----:B------:R0:W3:Y:S01]  /*05c0*/  @!UP1 SYNCS.EXCH.64 URZ, [UR6+0x68], UR4 ;  /* 0x00006804063f95b2 */ /* 0x0000e20008000100 */
[----:B------:R-:W-:Y:S01]  /*05d0*/  NOP ;  /* 0x0000000000007918 */ /* 0x000fe20000000000 */
[----:B---34-:R-:W-:Y:S06]  /*05e0*/  BAR.SYNC.DEFER_BLOCKING 0x0 ;  /* 0x0000000000007b1d */ /* 0x018fec0000010000 */
[----:B------:R-:W-:Y:S05]  /*05f0*/  @!P2 BRA `(.L_x_3) ;  /* 0x0000006c00b4a947 */ /* 0x000fea0003800000 */
[----:B------:R-:W-:-:S13]  /*0600*/  ISETP.GT.U32.AND P0, PT, R8, 0x1, PT ;  /* 0x000000010800780c */ /* 0x000fda0003f04070 */
[----:B0-----:R-:W-:Y:S05]  /*0610*/  @P0 EXIT ;  /* 0x000000000000094d */ /* 0x001fea0003800000 */
[----:B------:R-:W-:Y:S01]  /*0620*/  ULDC.64 UR4, c[0x0][0x650] ;  /* 0x0001940000047ab9 */ /* 0x000fe20000000a00 */
[----:B------:R-:W-:Y:S01]  /*0630*/  PRMT R0, RZ, 0x7610, R0 ;  /* 0x00007610ff007816 */ /* 0x000fe20000000000 */
[----:B------:R-:W-:Y:S01]  /*0640*/  IMAD.MOV.U32 R94, RZ, RZ, -0x1 ;  /* 0xffffffffff5e7424 */ /* 0x000fe200078e00ff */
[----:B------:R-:W-:Y:S01]  /*0650*/  ISETP.GE.U32.AND P0, PT, R16, UR4, PT ;  /* 0x0000000410007c0c */ /* 0x000fe2000bf06070 */
[----:B------:R-:W-:Y:S02]  /*0660*/  IMAD.MOV.U32 R90, RZ, RZ, -0x1 ;  /* 0xffffffffff5a7424 */ /* 0x000fe400078e00ff */
[----:B------:R-:W-:Y:S01]  /*0670*/  IMAD.MOV.U32 R23, RZ, RZ, -0x1 ;  /* 0xffffffffff177424 */ /* 0x000fe200078e00ff */
[----:B------:R-:W-:-:S13]  /*0680*/  ISETP.GE.U32.AND.EX P0, PT, R17, UR5, PT, P0 ;  /* 0x0000000511007c0c */ /* 0x000fda000bf06100 */
[----:B------:R-:W-:Y:S05]  /*0690*/  @P0 BRA `(.L_x_4) ;  /* 0x0000000400540947 */ /* 0x000fea0003800000 */
[----:B------:R-:W0:Y:S01]  /*06a0*/  LDC.64 R14, c[0x0][0x628] ;  /* 0x00018a00ff0e7b82 */ /* 0x000e220000000a00 */
[----:B------:R-:W-:Y:S02]  /*06b0*/  IMAD.MOV.U32 R6, RZ, RZ, R16 ;  /* 0x000000ffff067224 */ /* 0x000fe400078e0010 */
[----:B------:R-:W-:-:S05]  /*06c0*/  IMAD.MOV.U32 R7, RZ, RZ, R17 ;  /* 0x000000ffff077224 */ /* 0x000fca00078e0011 */
[----:B------:R-:W1:Y:S08]  /*06d0*/  LDC R0, c[0x0][0x630] ;  /* 0x00018c00ff007b82 */ /* 0x000e700000000800 */
[----:B------:R-:W2:Y:S01]  /*06e0*/  LDC.64 R20, c[0x0][0x620] ;  /* 0x00018800ff147b82 */ /* 0x000ea20000000a00 */
[----:B0-----:R-:W-:-:S04]  /*06f0*/  ISETP.NE.U32.AND P0, PT, R14, RZ, PT ;  /* 0x000000ff0e00720c */ /* 0x001fc80003f05070 */
[----:B------:R-:W-:-:S13]  /*0700*/  ISETP.NE.AND.EX P0, PT, R15, RZ, PT, P0 ;  /* 0x000000ff0f00720c */ /* 0x000fda0003f05300 */
[----:B-12---:R-:W-:Y:S05]  /*0710*/  @!P0 BRA `(.L_x_5) ;  /* 0x0000000000288947 */ /* 0x006fea0003800000 */
[----:B------:R-:W0:Y:S02]  /*0720*/  LDC R11, c[0x0][0x634] ;  /* 0x00018d00ff0b7b82 */ /* 0x000e240000000800 */
[----:B0-----:R-:W-:-:S05]  /*0730*/  IADD3 R11, P0, R16, R11, RZ ;  /* 0x0000000b100b7210 */ /* 0x001fca0007f1e0ff */
[----:B------:R-:W-:-:S04]  /*0740*/  IMAD.X R13, RZ, RZ, R17, P0 ;  /* 0x000000ffff0d7224 */ /* 0x000fc800000e0611 */
[----:B------:R-:W-:-:S04]  /*0750*/  IMAD.WIDE.U32 R6, R13, R14, RZ ;  /* 0x0000000e0d067225 */ /* 0x000fc800078e00ff */
[----:B------:R-:W-:-:S04]  /*0760*/  IMAD.WIDE.U32 R8, P0, R11, R15, R6 ;  /* 0x0000000f0b087225 */ /* 0x000fc80007800006 */
[----:B------:R-:W-:-:S04]  /*0770*/  IMAD.WIDE.U32 R6, R11, R14, RZ ;  /* 0x0000000e0b067225 */ /* 0x000fc800078e00ff */
[----:B------:R-:W-:Y:S01]  /*0780*/  IMAD.X R11, RZ, RZ, RZ, P0 ;  /* 0x000000ffff0b7224 */ /* 0x000fe200000e06ff */
[----:B------:R-:W-:Y:S01]  /*0790*/  IADD3 RZ, P0, R7, R8, RZ ;  /* 0x0000000807ff7210 */ /* 0x000fe20007f1e0ff */
[----:B------:R-:W-:-:S04]  /*07a0*/  IMAD.MOV.U32 R10, RZ, RZ, R9 ;  /* 0x000000ffff0a7224 */ /* 0x000fc800078e0009 */
[----:B------:R-:W-:-:S08]  /*07b0*/  IMAD.WIDE.U32.X R6, R13, R15, R10, P0 ;  /* 0x0000000f0d067225 */ /* 0x000fd000000e040a */
.L_x_5:
[-CC-:B------:R-:W-:Y:S01]  /*07c0*/  SHF.R.U64 R23, R6, R0.reuse, R7.reuse ;  /* 0x0000000006177219 */ /* 0x180fe20000001207 */
[----:B------:R-:W0:Y:S01]  /*07d0*/  LDC R10, c[0x0][0x618] ;  /* 0x00018600ff0a7b82 */ /* 0x000e220000000800 */
[----:B------:R-:W-:Y:S01]  /*07e0*/  SHF.R.U32.HI R5, RZ, R0, R7 ;  /* 0x00000000ff057219 */ /* 0x000fe20000011607 */
[----:B------:R-:W-:Y:S01]  /*07f0*/  ULDC UR4, c[0x0][0x150] ;  /* 0x0000540000047ab9 */ /* 0x000fe20000000800 */
[----:B------:R-:W-:Y:S02]  /*0800*/  IADD3 R9, P0, RZ, -R23, RZ ;  /* 0x80000017ff097210 */ /* 0x000fe40007f1e0ff */
[----:B------:R-:W-:-:S03]  /*0810*/  I2FP.F32.U32 R0, R4 ;  /* 0x0000000400007245 */ /* 0x000fc60000201000 */
[----:B------:R-:W1:Y:S01]  /*0820*/  LDC.64 R28, c[0x0][0x640] ;  /* 0x00019000ff1c7b82 */ /* 0x000e620000000a00 */
[----:B------:R-:W-:Y:S02]  /*0830*/  IMAD.X R11, RZ, RZ, ~R5, P0 ;  /* 0x000000ffff0b7224 */ /* 0x000fe400000e0e05 */
[----:B------:R-:W-:Y:S01]  /*0840*/  FMUL R0, R0, UR4 ;  /* 0x0000000400007c20 */ /* 0x000fe20008400000 */
[----:B------:R-:W-:Y:S01]  /*0850*/  IMAD.WIDE.U32 R6, R9, R20, R16 ;  /* 0x0000001409067225 */ /* 0x000fe200078e0010 */
[----:B------:R-:W-:-:S03]  /*0860*/  ULDC UR4, c[0x0][0x154] ;  /* 0x0000550000047ab9 */ /* 0x000fc60000000800 */
[----:B------:R-:W-:Y:S01]  /*0870*/  IMAD R8, R11, R20, RZ ;  /* 0x000000140b087224 */ /* 0x000fe200078e02ff */
[----:B------:R-:W2:Y:S01]  /*0880*/  LDC R5, c[0x0][0x144] ;  /* 0x00005100ff057b82 */ /* 0x000ea20000000800 */
[----:B------:R-:W3:Y:S02]  /*0890*/  F2I.U32.TRUNC.NTZ R0, R0 ;  /* 0x0000000000007305 */ /* 0x000ee4000020f000 */
[----:B------:R-:W-:-:S04]  /*08a0*/  IMAD R9, R9, R21, R8 ;  /* 0x0000001509097224 */ /* 0x000fc800078e0208 */
[----:B------:R-:W-:Y:S01]  /*08b0*/  IMAD.IADD R7, R7, 0x1, R9 ;  /* 0x0000000107077824 */ /* 0x000fe200078e0209 */
[----:B------:R-:W4:Y:S01]  /*08c0*/  LDC R12, c[0x0][0x608] ;  /* 0x00018200ff0c7b82 */ /* 0x000f220000000800 */
[----:B------:R-:W-:-:S03]  /*08d0*/  IMAD.MOV.U32 R9, RZ, RZ, -0x1 ;  /* 0xffffffffff097424 */ /* 0x000fc600078e00ff */
[-CC-:B0-----:R-:W-:Y:S02]  /*08e0*/  SHF.R.U64 R20, R6, R10.reuse, R7.reuse ;  /* 0x0000000a06147219 */ /* 0x181fe40000001207 */
[----:B------:R-:W-:Y:S02]  /*08f0*/  I2FP.F32.U32 R6, R3 ;  /* 0x0000000300067245 */ /* 0x000fe40000201000 */
[----:B------:R-:W0:Y:S01]  /*0900*/  LDC R26, c[0x0][0x658] ;  /* 0x00019600ff1a7b82 */ /* 0x000e220000000800 */
[----:B-1----:R-:W-:Y:S01]  /*0910*/  ISETP.NE.U32.AND P0, PT, R28, RZ, PT ;  /* 0x000000ff1c00720c */ /* 0x002fe20003f05070 */
[----:B---3--:R-:W-:Y:S01]  /*0920*/  IMAD.MOV R8, RZ, RZ, -R0 ;  /* 0x000000ffff087224 */ /* 0x008fe200078e0a00 */
[----:B------:R-:W-:Y:S01]  /*0930*/  SHF.R.U32.HI R7, RZ, R10, R7 ;  /* 0x0000000aff077219 */ /* 0x000fe20000011607 */
[----:B------:R-:W-:Y:S01]  /*0940*/  FMUL R6, R6, UR4 ;  /* 0x0000000406067c20 */ /* 0x000fe20008400000 */
[----:B------:R-:W-:-:S03]  /*0950*/  ISETP.NE.AND.EX P0, PT, R29, RZ, PT, P0 ;  /* 0x000000ff1d00720c */ /* 0x000fc60003f05300 */
[----:B------:R-:W1:Y:S01]  /*0960*/  LDC R14, c[0x0][0x148] ;  /* 0x00005200ff0e7b82 */ /* 0x000e620000000800 */
[----:B--2---:R-:W-:-:S07]  /*0970*/  IMAD R0, R5, R8, R4 ;  /* 0x0000000805007224 */ /* 0x004fce00078e0204 */
[----:B------:R-:W2:Y:S01]  /*0980*/  LDC R24, c[0x0][0x600] ;  /* 0x00018000ff187b82 */ /* 0x000ea20000000800 */
[-CC-:B----4-:R-:W-:Y:S02]  /*0990*/  SHF.R.U64 R30, R20, R12.reuse, R7.reuse ;  /* 0x0000000c141e7219 */ /* 0x190fe40000001207 */
[----:B------:R-:W-:Y:S01]  /*09a0*/  SHF.R.U32.HI R5, RZ, R12, R7 ;  /* 0x0000000cff057219 */ /* 0x000fe20000011607 */
[----:B------:R-:W-:Y:S01]  /*09b0*/  IMAD.MOV.U32 R7, RZ, RZ, 0x1 ;  /* 0x00000001ff077424 */ /* 0x000fe200078e00ff */
[----:B------:R3:W4:Y:S03]  /*09c0*/  F2I.U32.TRUNC.NTZ R12, R6 ;  /* 0x00000006000c7305 */ /* 0x000726000020f000 */
[----:B------:R-:W1:Y:S01]  /*09d0*/  LDC R15, c[0x0][0x648] ;  /* 0x00019200ff0f7b82 */ /* 0x000e620000000800 */
[-C--:B0-----:R-:W-:Y:S02]  /*09e0*/  SHF.L.U32 R4, R9, R26.reuse, RZ ;  /* 0x0000001a09047219 */ /* 0x081fe400000006ff */
[----:B------:R-:W-:-:S02]  /*09f0*/  SHF.R.U64 R32, R30, R26, R5 ;  /* 0x0000001a1e207219 */ /* 0x000fc40000001205 */
[----:B------:R-:W-:Y:S02]  /*0a00*/  LOP3.LUT R11, RZ, R4, RZ, 0x33, !PT ;  /* 0x00000004ff0b7212 */ /* 0x000fe400078e33ff */
[-C--:B------:R-:W-:Y:S01]  /*0a10*/  SHF.R.U32.HI R5, RZ, R26.reuse, R5 ;  /* 0x0000001aff057219 */ /* 0x080fe20000011605 */
[----:B------:R-:W0:Y:S01]  /*0a20*/  LDC R21, c[0x0][0x638] ;  /* 0x00018e00ff157b82 */ /* 0x000e220000000800 */
[----:B------:R-:W-:Y:S01]  /*0a30*/  SHF.L.U32 R10, R7, R26, RZ ;  /* 0x0000001a070a7219 */ /* 0x000fe200000006ff */
[----:B------:R-:W-:-:S06]  /*0a40*/  IMAD.MOV.U32 R4, RZ, RZ, R32 ;  /* 0x000000ffff047224 */ /* 0x000fcc00078e0020 */
[----:B------:R-:W0:Y:S01]  /*0a50*/  LDC R94, c[0x0][0x610] ;  /* 0x00018400ff5e7b82 */ /* 0x000e220000000800 */
[----:B---34-:R-:W-:Y:S05]  /*0a60*/  @!P0 BRA `(.L_x_6) ;  /* 0x0000000000288947 */ /* 0x018fea0003800000 */
[----:B------:R-:W3:Y:S02]  /*0a70*/  LDC R9, c[0x0][0x64c] ;  /* 0x00019300ff097b82 */ /* 0x000ee40000000800 */
[----:B---3--:R-:W-:-:S05]  /*0a80*/  IADD3 R9, P0, R32, R9, RZ ;  /* 0x0000000920097210 */ /* 0x008fca0007f1e0ff */
        /* <DEDUP_REMOVED lines=8> */
.L_x_6:
[----:B-1----:R-:W-:Y:S01]  /*0b10*/  SHF.R.U64 R4, R4, R15, R5 ;  /* 0x0000000f04047219 */ /* 0x002fe20000001205 */
[----:B--2---:R-:W-:Y:S01]  /*0b20*/  VIADD R5, R24, 0xffffffff ;  /* 0xffffffff18057836 */ /* 0x004fe20000000000 */
[----:B------:R-:W-:Y:S01]  /*0b30*/  LOP3.LUT R11, R30, R11, RZ, 0xc0, !PT ;  /* 0x0000000b1e0b7212 */ /* 0x000fe200078ec0ff */
[----:B------:R-:W-:Y:S02]  /*0b40*/  IMAD.MOV R12, RZ, RZ, -R12 ;  /* 0x000000ffff0c7224 */ /* 0x000fe400078e0a0c */
[----:B------:R-:W-:Y:S01]  /*0b50*/  IMAD.MOV R6, RZ, RZ, -R4 ;  /* 0x000000ffff067224 */ /* 0x000fe200078e0a04 */
[----:B------:R-:W-:Y:S01]  /*0b60*/  LOP3.LUT R5, R20, R5, RZ, 0xc0, !PT ;  /* 0x0000000514057212 */ /* 0x000fe200078ec0ff */
[----:B------:R-:W-:Y:S02]  /*0b70*/  @P3 IMAD R0, R14, R12, R3 ;  /* 0x0000000c0e003224 */ /* 0x000fe400078e0203 */
[----:B------:R-:W-:Y:S02]  /*0b80*/  IMAD R11, R10, R4, R11 ;  /* 0x000000040a0b7224 */ /* 0x000fe400078e020b */
[----:B0-----:R-:W-:-:S02]  /*0b90*/  IMAD R3, R6, R21, R32 ;  /* 0x0000001506037224 */ /* 0x001fc400078e0220 */
[----:B------:R-:W-:Y:S02]  /*0ba0*/  IMAD R94, R11, R94, R0 ;  /* 0x0000005e0b5e7224 */ /* 0x000fe400078e0200 */
[----:B------:R-:W-:Y:S02]  /*0bb0*/  IMAD R3, R3, R24, R5 ;  /* 0x0000001803037224 */ /* 0x000fe400078e0205 */
[----:B------:R-:W-:-:S03]  /*0bc0*/  IMAD.MOV.U32 R0, RZ, RZ, 0x1 ;  /* 0x00000001ff007424 */ /* 0x000fc600078e00ff */
[----:B------:R-:W-:Y:S02]  /*0bd0*/  SEL R90, R3, R94, !P3 ;  /* 0x0000005e035a7207 */ /* 0x000fe40005800000 */
[----:B------:R-:W-:-:S07]  /*0be0*/  SEL R94, R94, R3, !P3 ;  /* 0x000000035e5e7207 */ /* 0x000fce0005800000 */
.L_x_4:
[----:B------:R-:W-:-:S08]  /*0bf0*/  NOP ;  /* 0x0000000000007918 */ /* 0x000fd00000000000 */
[----:B------:R-:W0:Y:S02]  /*0c00*/  USETMAXREG.TRY_ALLOC.CTAPOOL UP0, 0xe8 ;  /* 0x000000e8000079c8 */ /* 0x000e240008000600 */
[----:B0-----:R-:W-:-:S13]  /*0c10*/  PLOP3.LUT P0, PT, PT, PT, UP0, 0x80, 0x0 ;  /* 0x000000000000781c */ /* 0x001fda0003f0f008 */
[----:B------:R-:W-:Y:S05]  /*0c20*/  @!P0 BRA `(.L_x_4) ;  /* 0xfffffffc00f08947 */ /* 0x000fea000383ffff */
[----:B------:R-:W-:Y:S01]  /*0c30*/  ULDC.64 UR4, c[0x0][0x598] ;  /* 0x0001660000047ab9 */ /* 0x000fe20000000a00 */
[----:B------:R-:W-:Y:S01]  /*0c40*/  ULDC.64 UR36, c[0x0][0x208] ;  /* 0x0000820000247ab9 */ /* 0x000fe20000000a00 */
[----:B------:R-:W-:-:S04]  /*0c50*/  ISETP.NE.U32.AND P0, PT, RZ, UR4, PT ;  /* 0x00000004ff007c0c */ /* 0x000fc8000bf05070 */
[----:B------:R-:W-:-:S13]  /*0c60*/  ISETP.NE.AND.EX P0, PT, RZ, UR5, PT, P0 ;  /* 0x00000005ff007c0c */ /* 0x000fda000bf05300 */
[----:B------:R-:W-:Y:S05]  /*0c70*/  @!P0 BRA `(.L_x_7) ;  /* 0x00000000001c8947 */ /* 0x000fea0003800000 */
[----:B------:R-:W0:Y:S02]  /*0c80*/  LDC.64 R4, c[0x0][0x598] ;  /* 0x00016600ff047b82 */ /* 0x000e240000000a00 */
[----:B0-----:R-:W2:Y:S02]  /*0c90*/  LDG.E.64 R4, desc[UR36][R4.64] ;  /* 0x0000002404047981 */ /* 0x001ea4000c1e1b00 */
[----:B--2---:R-:W-:-:S04]  /*0ca0*/  ISETP.NE.U32.AND P0, PT, R4, RZ, PT ;  /* 0x000000ff0400720c */ /* 0x004fc80003f05070 */
[----:B------:R-:W-:-:S13]  /*0cb0*/  ISETP.NE.AND.EX P0, PT, R5, RZ, PT, P0 ;  /* 0x000000ff0500720c */ /* 0x000fda0003f05300 */
[----:B------:R-:W-:Y:S05]  /*0cc0*/  @!P0 BRA `(.L_x_7) ;  /* 0x0000000000088947 */ /* 0x000fea0003800000 */
[----:B------:R0:W5:Y:S01]  /*0cd0*/  LD.E R88, desc[UR36][R4.64] ;  /* 0x0000002404587980 */ /* 0x000162000c101900 */
[----:B------:R-:W-:Y:S05]  /*0ce0*/  BRA `(.L_x_8) ;  /* 0x0000000000247947 */ /* 0x000fea0003800000 */
.L_x_7:
[----:B------:R-:W-:Y:S02]  /*0cf0*/  ULDC.64 UR4, c[0x0][0x588] ;  /* 0x0001620000047ab9 */ /* 0x000fe40000000a00 */
[----:B------:R-:W-:-:S04]  /*0d00*/  ISETP.NE.U32.AND P0, PT, RZ, UR4, PT ;  /* 0x00000004ff007c0c */ /* 0x000fc8000bf05070 */
[----:B------:R-:W-:-:S13]  /*0d10*/  ISETP.NE.AND.EX P0, PT, RZ, UR5, PT, P0 ;  /* 0x00000005ff007c0c */ /* 0x000fda000bf05300 */
[----:B------:R-:W-:Y:S05]  /*0d20*/  @!P0 BRA `(.L_x_9) ;  /* 0x00000000000c8947 */ /* 0x000fea0003800000 */
[----:B------:R-:W0:Y:S02]  /*0d30*/  LDC.64 R88, c[0x0][0x588] ;  /* 0x00016200ff587b82 */ /* 0x000e240000000a00 */
[----:B0-----:R1:W5:Y:S01]  /*0d40*/  LDG.E R88, desc[UR36][R88.64] ;  /* 0x0000002458587981 */ /* 0x001362000c1e1900 */
[----:B------:R-:W-:Y:S05]  /*0d50*/  BRA `(.L_x_8) ;  /* 0x0000000000087947 */ /* 0x000fea0003800000 */
.L_x_9:
[----:B------:R-:W-:Y:S02]  /*0d60*/  ULDC UR4, c[0x0][0x580] ;  /* 0x0001600000047ab9 */ /* 0x000fe40000000800 */
[----:B------:R-:W-:-:S07]  /*0d70*/  IMAD.U32 R88, RZ, RZ, UR4 ;  /* 0x00000004ff587e24 */ /* 0x000fce000f8e00ff */
.L_x_8:
[----:B------:R-:W-:Y:S02]  /*0d80*/  ULDC.64 UR4, c[0x0][0x5a0] ;  /* 0x0001680000047ab9 */ /* 0x000fe40000000a00 */
[----:B------:R-:W-:-:S04]  /*0d90*/  ISETP.NE.U32.AND P0, PT, RZ, UR4, PT ;  /* 0x00000004ff007c0c */ /* 0x000fc8000bf05070 */
[----:B------:R-:W-:-:S13]  /*0da0*/  ISETP.NE.AND.EX P0, PT, RZ, UR5, PT, P0 ;  /* 0x00000005ff007c0c */ /* 0x000fda000bf05300 */
[----:B------:R-:W-:Y:S05]  /*0db0*/  @!P0 BRA `(.L_x_10) ;  /* 0x00000000001c8947 */ /* 0x000fea0003800000 */
[----:B0-----:R-:W0:Y:S02]  /*0dc0*/  LDC.64 R4, c[0x0][0x5a0] ;  /* 0x00016800ff047b82 */ /* 0x001e240000000a00 */
[----:B0-----:R-:W2:Y:S02]  /*0dd0*/  LDG.E.64 R4, desc[UR36][R4.64] ;  /* 0x0000002404047981 */ /* 0x001ea4000c1e1b00 */
[----:B--2---:R-:W-:-:S04]  /*0de0*/  ISETP.NE.U32.AND P0, PT, R4, RZ, PT ;  /* 0x000000ff0400720c */ /* 0x004fc80003f05070 */
[----:B------:R-:W-:-:S13]  /*0df0*/  ISETP.NE.AND.EX P0, PT, R5, RZ, PT, P0 ;  /* 0x000000ff0500720c */ /* 0x000fda0003f05300 */
[----:B------:R-:W-:Y:S05]  /*0e00*/  @!P0 BRA `(.L_x_10) ;  /* 0x0000000000088947 */ /* 0x000fea0003800000 */
[----:B-1----:R0:W5:Y:S01]  /*0e10*/  LD.E R89, desc[UR36][R4.64] ;  /* 0x0000002404597980 */ /* 0x002162000c101900 */
[----:B------:R-:W-:Y:S05]  /*0e20*/  BRA `(.L_x_11) ;  /* 0x0000000000247947 */ /* 0x000fea0003800000 */
.L_x_10:
[----:B------:R-:W-:Y:S02]  /*0e30*/  ULDC.64 UR4, c[0x0][0x590] ;  /* 0x0001640000047ab9 */ /* 0x000fe40000000a00 */
[----:B------:R-:W-:-:S04]  /*0e40*/  ISETP.NE.U32.AND P0, PT, RZ, UR4, PT ;  /* 0x00000004ff007c0c */ /* 0x000fc8000bf05070 */
[----:B------:R-:W-:-:S13]  /*0e50*/  ISETP.NE.AND.EX P0, PT, RZ, UR5, PT, P0 ;  /* 0x00000005ff007c0c */ /* 0x000fda000bf05300 */
[----:B------:R-:W-:Y:S05]  /*0e60*/  @!P0 BRA `(.L_x_12) ;  /* 0x00000000000c8947 */ /* 0x000fea0003800000 */
[----:B0-----:R-:W1:Y:S02]  /*0e70*/  LDC.64 R4, c[0x0][0x590] ;  /* 0x00016400ff047b82 */ /* 0x001e640000000a00 */
[----:B-1----:R1:W5:Y:S01]  /*0e80*/  LDG.E R89, desc[UR36][R4.64] ;  /* 0x0000002404597981 */ /* 0x002362000c1e1900 */
[----:B------:R-:W-:Y:S05]  /*0e90*/  BRA `(.L_x_11) ;  /* 0x0000000000087947 */ /* 0x000fea0003800000 */
.L_x_12:
[----:B------:R-:W-:Y:S02]  /*0ea0*/  ULDC UR4, c[0x0][0x584] ;  /* 0x0001610000047ab9 */ /* 0x000fe40000000800 */
[----:B-1----:R-:W-:-:S07]  /*0eb0*/  IMAD.U32 R89, RZ, RZ, UR4 ;  /* 0x00000004ff597e24 */ /* 0x002fce000f8e00ff */
.L_x_11:
[----:B------:R-:W-:-:S13]  /*0ec0*/  LOP3.LUT P0, RZ, R0, 0xff, RZ, 0xc0, !PT ;  /* 0x000000ff00ff7812 */ /* 0x000fda000780c0ff */
[----:B------:R-:W-:Y:S05]  /*0ed0*/  @!P0 EXIT ;  /* 0x000000000000894d */ /* 0x000fea0003800000 */
[----:B------:R-:W-:Y:S01]  /*0ee0*/  ULDC UR4, c[0x0][0x28c] ;  /* 0x0000a30000047ab9 */ /* 0x000fe20000000800 */
[----:B------:R-:W-:Y:S01]  /*0ef0*/  LOP3.LUT R102, R19, 0x1, RZ, 0xfc, !PT ;  /* 0x0000000113667812 */ /* 0x000fe200078efcff */
[----:B------:R-:W-:Y:S01]  /*0f00*/  UIADD3 UR4, UR4, 0x3f, URZ ;  /* 0x0000003f04047890 */ /* 0x000fe2000fffe03f */
[----:B------:R-:W-:Y:S01]  /*0f10*/  UMOV UR38, URZ ;  /* 0x0000003f00267c82 */ /* 0x000fe20008000000 */
[----:B------:R-:W-:Y:S02]  /*0f20*/  UMOV UR39, URZ ;  /* 0x0000003f00277c82 */ /* 0x000fe40008000000 */
[----:B------:R-:W-:-:S04]  /*0f30*/  USHF.R.S32.HI UR5, URZ, 0x1f, UR4 ;  /* 0x0000001f3f057899 */ /* 0x000fc80008011404 */
[----:B------:R-:W-:-:S04]  /*0f40*/  ULEA.HI UR5, UR5, UR4, URZ, 0x6 ;  /* 0x0000000405057291 */ /* 0x000fc8000f8f303f */
[----:B------:R-:W-:-:S12]  /*0f50*/  USHF.R.S32.HI UR40, URZ, 0x6, UR5 ;  /* 0x000000063f287899 */ /* 0x000fd80008011405 */
.L_x_156:
[----:B------:R-:W-:Y:S01]  /*0f60*/  LOP3.LUT R0, R18, 0x80, RZ, 0xc0, !PT ;  /* 0x0000008012007812 */ /* 0x000fe200078ec0ff */
[----:B------:R-:W2:Y:S01]  /*0f70*/  S2UR UR7, SR_CgaCtaId ;  /* 0x00000000000779c3 */ /* 0x000ea20000008800 */
[----:B------:R-:W-:Y:S02]  /*0f80*/  UMOV UR6, 0x400 ;  /* 0x0000040000067882 */ /* 0x000fe40000000000 */
[----:B------:R-:W-:-:S06]  /*0f90*/  SHF.R.U32.HI R0, RZ, 0x7, R0 ;  /* 0x00000007ff007819 */ /* 0x000fcc0000011600 */
[----:B---3--:R-:W3:Y:S01]  /*0fa0*/  SHFL.IDX PT, R0, R0, RZ, 0x1f ;  /* 0x00001fff00007589 */ /* 0x008ee200000e0000 */
[----:B--2---:R-:W-:Y:S01]  /*0fb0*/  ULEA UR42, UR7, UR6, 0x18 ;  /* 0x00000006072a7291 */ /* 0x004fe2000f8ec03f */
[----:B---3--:R-:W-:-:S13]  /*0fc0*/  R2UR UR4, R0 ;  /* 0x00000000000472ca */ /* 0x008fda00000e0000 */
[----:B------:R-:W-:-:S04]  /*0fd0*/  ULEA.HI UR5, UR4, UR4, URZ, 0x1 ;  /* 0x0000000404057291 */ /* 0x000fc8000f8f083f */
[----:B------:R-:W-:-:S04]  /*0fe0*/  ULOP3.LUT UR5, UR5, 0x7fffe, URZ, 0xc0, !UPT ;  /* 0x0007fffe05057892 */ /* 0x000fc8000f8ec03f */
[----:B------:R-:W-:-:S03]  /*0ff0*/  UIADD3 UR5, UR4, -UR5, URZ ;  /* 0x8000000504057290 */ /* 0x000fc6000fffe03f */
[----:B------:R-:W-:Y:S01]  /*1000*/  ULDC UR4, c[0x0][0x28c] ;  /* 0x0000a30000047ab9 */ /* 0x000fe20000000800 */
[----:B------:R-:W-:Y:S01]  /*1010*/  ULEA UR5, UR5, UR42, 0xd ;  /* 0x0000002a05057291 */ /* 0x000fe2000f8e683f */
[----:B------:R-:W-:-:S03]  /*1020*/  ISETP.LT.AND P0, PT, RZ, UR4, PT ;  /* 0x00000004ff007c0c */ /* 0x000fc6000bf01270 */
[----:B------:R-:W-:-:S04]  /*1030*/  UIADD3 UR5, UR5, 0x100, URZ ;  /* 0x0000010005057890 */ /* 0x000fc8000fffe03f */
[----:B------:R-:W-:-:S04]  /*1040*/  USHF.R.U32.HI UR5, URZ, 0x4, UR5 ;  /* 0x000000043f057899 */ /* 0x000fc80008011605 */
[----:B------:R-:W-:Y:S02]  /*1050*/  ULOP3.LUT UR41, UR5, 0x3fff, URZ, 0xc0, !UPT ;  /* 0x00003fff05297892 */ /* 0x000fe4000f8ec03f */
[----:B01--45:R-:W-:Y:S10]  /*1060*/  @P0 BRA `(.L_x_13) ;  /* 0x0000000000400947 */ /* 0x033ff40003800000 */
[----:B------:R-:W-:Y:S01]  /*1070*/  MOV R0, 0x0 ;  /* 0x0000000000007802 */ /* 0x000fe20000000f00 */
[----:B------:R-:W-:Y:S01]  /*1080*/  ULDC.64 UR4, c[0x4][0x68] ;  /* 0x01001a0000047ab9 */ /* 0x000fe20000000a00 */
[----:B------:R-:W-:Y:S01]  /*1090*/  ULDC.64 UR6, c[0x4][0x8] ;  /* 0x0100020000067ab9 */ /* 0x000fe20000000a00 */
[----:B01----:R-:W-:Y:S01]  /*10a0*/  IMAD.U32 R4, RZ, RZ, UR4 ;  /* 0x00000004ff047e24 */ /* 0x003fe2000f8e00ff */
[----:B------:R0:W1:Y:S01]  /*10b0*/  LDC.64 R14, c[0x4][R0] ;  /* 0x01000000000e7b82 */ /* 0x0000620000000a00 */
[----:B------:R-:W-:Y:S01]  /*10c0*/  IMAD.U32 R5, RZ, RZ, UR5 ;  /* 0x00000005ff057e24 */ /* 0x000fe2000f8e00ff */
[----:B------:R-:W-:Y:S01]  /*10d0*/  ULDC.64 UR4, c[0x4][0x70] ;  /* 0x01001c0000047ab9 */ /* 0x000fe20000000a00 */
[----:B------:R-:W-:Y:S01]  /*10e0*/  IMAD.U32 R10, RZ, RZ, UR6 ;  /* 0x00000006ff0a7e24 */ /* 0x000fe2000f8e00ff */
[----:B------:R-:W-:Y:S01]  /*10f0*/  MOV R13, RZ ;  /* 0x000000ff000d7202 */ /* 0x000fe20000000f00 */
[----:B------:R-:W-:Y:S02]  /*1100*/  IMAD.U32 R6, RZ, RZ, UR4 ;  /* 0x00000004ff067e24 */ /* 0x000fe4000f8e00ff */
[----:B------:R-:W-:-:S02]  /*1110*/  IMAD.U32 R7, RZ, RZ, UR5 ;  /* 0x00000005ff077e24 */ /* 0x000fc4000f8e00ff */
[----:B------:R-:W-:Y:S02]  /*1120*/  IMAD.U32 R11, RZ, RZ, UR7 ;  /* 0x00000007ff0b7e24 */ /* 0x000fe4000f8e00ff */
[----:B------:R-:W-:Y:S02]  /*1130*/  IMAD.MOV.U32 R8, RZ, RZ, 0x1e1 ;  /* 0x000001e1ff087424 */ /* 0x000fe400078e00ff */
[----:B0-----:R-:W-:-:S07]  /*1140*/  IMAD.MOV.U32 R12, RZ, RZ, 0x1 ;  /* 0x00000001ff0c7424 */ /* 0x001fce00078e00ff */
[----:B------:R-:W-:-:S07]  /*1150*/  LEPC R20, `(.L_x_13) ;  /* 0x000000001014794e */ /* 0x000fce0000000000 */
[----:B-1---5:R-:W-:Y:S05]  /*1160*/  CALL.ABS.NOINC R14 ;  /* 0x000000000e007343 */ /* 0x022fea0003c00000 */
.L_x_13:
[----:B------:R-:W-:-:S13]  /*1170*/  ISETP.NE.AND P0, PT, R102, 0x3, PT ;  /* 0x000000036600780c */ /* 0x000fda0003f05270 */
[----:B------:R-:W-:Y:S05]  /*1180*/  @!P0 BRA `(.L_x_14) ;  /* 0x0000000000048947 */ /* 0x000fea0003800000 */
[----:B------:R-:W-:Y:S01]  /*1190*/  BPT.TRAP 0x1 ;  /* 0x000000040000795c */ /* 0x000fe20000300000 */
.L_x_14:
[----:B------:R-:W-:Y:S02]  /*11a0*/  IMAD.U32 R3, RZ, RZ, UR39 ;  /* 0x00000027ff037e24 */ /* 0x000fe4000f8e00ff */
[----:B------:R-:W-:-:S03]  /*11b0*/  IMAD.U32 R0, RZ, RZ, UR38 ;  /* 0x00000026ff007e24 */ /* 0x000fc6000f8e00ff */
[----:B------:R-:W-:Y:S02]  /*11c0*/  LEA R3, R3, UR42, 0x3 ;  /* 0x0000002a03037c11 */ /* 0x000fe4000f8e18ff */
[----:B------:R-:W-:-:S04]  /*11d0*/  SHF.L.U32 R0, R0, 0x1f, RZ ;  /* 0x0000001f00007819 */ /* 0x000fc800000006ff */
[----:B------:R2:W3:Y:S01]  /*11e0*/  SYNCS.PHASECHK.TRANS64.TRYWAIT P1, [R3+URZ], R0 ;  /* 0x00000000030075a7 */ /* 0x0004e2000802017f */
[----:B------:R-:W-:Y:S05]  /*11f0*/  @!P0 BRA `(.L_x_15) ;  /* 0x0000000000048947 */ /* 0x000fea0003800000 */
[----:B------:R-:W-:Y:S01]  /*1200*/  BPT.TRAP 0x1 ;  /* 0x000000040000795c */ /* 0x000fe20000300000 */
.L_x_15:
[----:B---3--:R-:W-:Y:S05]  /*1210*/  @P1 BRA `(.L_x_16) ;  /* 0x0000000000081947 */ /* 0x008fea0003800000 */
[----:B------:R-:W3:Y:S02]  /*1220*/  SYNCS.PHASECHK.TRANS64.TRYWAIT P1, [R3+URZ], R0 ;  /* 0x00000000030075a7 */ /* 0x000ee4000802017f */
[----:B---3--:R-:W-:Y:S05]  /*1230*/  @!P1 BRA `(.L_x_17) ;  /* 0x0000007800549947 */ /* 0x008fea0003800000 */
.L_x_16:
[----:B------:R-:W-:-:S04]  /*1240*/  UISETP.LT.AND UP0, UPT, UR40, 0x1, UPT ;  /* 0x000000012800788c */ /* 0x000fc8000bf01270 */
[----:B------:R-:W-:-:S04]  /*1250*/  USEL UR4, UR40, 0x1, UP0 ;  /* 0x0000000128047887 */ /* 0x000fc80008000000 */
[----:B------:R-:W-:-:S06]  /*1260*/  UIADD3 UR4, UR40, -UR4, URZ ;  /* 0x8000000428047290 */ /* 0x000fcc000fffe03f */
[----:B--23--:R-:W-:Y:S01]  /*1270*/  IMAD.U32 R0, RZ, RZ, UR4 ;  /* 0x00000004ff007e24 */ /* 0x00cfe2000f8e00ff */
[----:B------:R-:W-:Y:S05]  /*1280*/  WARPSYNC.ALL ;  /* 0x0000000000007948 */ /* 0x000fea0003800000 */
[----:B------:R-:W-:Y:S01]  /*1290*/  ISETP.GE.AND P1, PT, R0, 0x1, PT ;  /* 0x000000010000780c */ /* 0x000fe20003f26270 */
[----:B------:R-:W-:Y:S01]  /*12a0*/  UIADD3 UR4, UR42, 0x28100, URZ ;  /* 0x000281002a047890 */ /* 0x000fe2000fffe03f */
[----:B------:R-:W-:Y:S01]  /*12b0*/  WARPGROUP.ARRIVE ;  /* 0x00000000000079c5 */ /* 0x000fe20000000000 */
[----:B------:R-:W-:Y:S01]  /*12c0*/  UMOV UR9, 0x40000040 ;  /* 0x4000004000097882 */ /* 0x000fe20000000000 */
[----:B------:R-:W-:Y:S01]  /*12d0*/  UMOV UR11, 0x40000040 ;  /* 0x40000040000b7882 */ /* 0x000fe20000000000 */
[----:B------:R-:W-:-:S04]  /*12e0*/  USHF.R.U32.HI UR4, URZ, 0x4, UR4 ;  /* 0x000000043f047899 */ /* 0x000fc80008011604 */
[----:B------:R-:W-:Y:S02]  /*12f0*/  ULOP3.LUT UR5, UR4, 0x3fff, URZ, 0xc0, !UPT ;  /* 0x00003fff04057892 */ /* 0x000fe4000f8ec03f */
[----:B------:R-:W-:Y:S02]  /*1300*/  ULOP3.LUT UR4, UR41, 0x10000, URZ, 0xfc, !UPT ;  /* 0x0001000029047892 */ /* 0x000fe4000f8efc3f */
[----:B------:R-:W-:Y:S02]  /*1310*/  ULOP3.LUT UR5, UR5, 0x10000, URZ, 0xfc, !UPT ;  /* 0x0001000005057892 */ /* 0x000fe4000f8efc3f */
[----:B------:R-:W-:Y:S02]  /*1320*/  ULEA UR7, UR39, UR4, 0xb ;  /* 0x0000000427077291 */ /* 0x000fe4000f8e583f */
[----:B------:R-:W-:Y:S02]  /*1330*/  ULEA UR6, UR39, UR5, 0x9 ;  /* 0x0000000527067291 */ /* 0x000fe4000f8e483f */
[----:B------:R-:W-:-:S03]  /*1340*/  UIADD3 UR12, UR7, 0x400, URZ ;  /* 0x00000400070c7890 */ /* 0x000fc6000fffe03f */
[----:B------:R-:W-:Y:S02]  /*1350*/  UMOV UR8, UR7 ;  /* 0x0000000700087c82 */ /* 0x000fe40008000000 */
[----:B------:R-:W-:Y:S02]  /*1360*/  UMOV UR10, UR6 ;  /* 0x00000006000a7c82 */ /* 0x000fe40008000000 */
[----:B------:R-:W-:Y:S01]  /*1370*/  HGMMA.64x64x16.F32 R56, gdesc[UR8], RZ, !UPT, gsb0 ;  /* 0x00e00000083879f0 */ /* 0x000fe2000c0008ff */
[----:B------:R-:W-:Y:S01]  /*1380*/  UMOV UR8, UR12 ;  /* 0x0000000c00087c82 */ /* 0x000fe20008000000 */
[----:B------:R-:W-:Y:S01]  /*1390*/  UMOV UR9, 0x40000040 ;  /* 0x4000004000097882 */ /* 0x000fe20000000000 */
[----:B------:R-:W-:Y:S01]  /*13a0*/  UIADD3 UR12, UR7, 0x402, URZ ;  /* 0x00000402070c7890 */ /* 0x000fe2000fffe03f */
[----:B------:R-:W-:Y:S02]  /*13b0*/  WARPGROUP.DEPBAR.LE gsb0, 0x0 ;  /* 0x00008000000079c5 */ /* 0x000fe40000010000 */
[----:B------:R-:W-:-:S06]  /*13c0*/  WARPGROUP.ARRIVE ;  /* 0x00000000000079c5 */ /* 0x000fcc0000000000 */
[----:B------:R-:W-:Y:S01]  /*13d0*/  HGMMA.64x64x16.F32 R24, gdesc[UR8], RZ, !UPT, gsb0 ;  /* 0x00e00000081879f0 */ /* 0x000fe2000c0008ff */
[----:B------:R-:W-:Y:S02]  /*13e0*/  UIADD3 UR8, UR7, 0x2, URZ ;  /* 0x0000000207087890 */ /* 0x000fe4000fffe03f */
[----:B------:R-:W-:Y:S01]  /*13f0*/  UIADD3 UR10, UR6, 0x2, URZ ;  /* 0x00000002060a7890 */ /* 0x000fe2000fffe03f */
[----:B------:R-:W-:Y:S01]  /*1400*/  UMOV UR9, 0x40000040 ;  /* 0x4000004000097882 */ /* 0x000fe20000000000 */
[----:B------:R-:W-:Y:S01]  /*1410*/  UMOV UR11, 0x40000040 ;  /* 0x40000040000b7882 */ /* 0x000fe20000000000 */
[----:B------:R-:W-:Y:S02]  /*1420*/  WARPGROUP.DEPBAR.LE gsb0, 0x0 ;  /* 0x00008000000079c5 */ /* 0x000fe40000010000 */
[----:B------:R-:W-:-:S06]  /*1430*/  WARPGROUP.ARRIVE ;  /* 0x00000000000079c5 */ /* 0x000fcc0000000000 */
[----:B------:R-:W-:Y:S01]  /*1440*/  HGMMA.64x64x16.F32 R56, gdesc[UR8], R56, gsb0 ;  /* 0x00e00000083879f0 */ /* 0x000fe20008000838 */
[----:B------:R-:W-:Y:S01]  /*1450*/  UMOV UR8, UR12 ;  /* 0x0000000c00087c82 */ /* 0x000fe20008000000 */
[----:B------:R-:W-:Y:S01]  /*1460*/  UMOV UR9, 0x40000040 ;  /* 0x4000004000097882 */ /* 0x000fe20000000000 */
[----:B------:R-:W-:Y:S01]  /*1470*/  UIADD3 UR12, UR7, 0x404, URZ ;  /* 0x00000404070c7890 */ /* 0x000fe2000fffe03f */
[----:B------:R-:W-:Y:S02]  /*1480*/  WARPGROUP.DEPBAR.LE gsb0, 0x0 ;  /* 0x00008000000079c5 */ /* 0x000fe40000010000 */
[----:B------:R-:W-:-:S06]  /*1490*/  WARPGROUP.ARRIVE ;  /* 0x00000000000079c5 */ /* 0x000fcc0000000000 */
[----:B------:R-:W-:Y:S01]  /*14a0*/  HGMMA.64x64x16.F32 R24, gdesc[UR8], R24, gsb0 ;  /* 0x00e00000081879f0 */ /* 0x000fe20008000818 */
        /* <DEDUP_REMOVED lines=9> */
[----:B------:R-:W-:Y:S02]  /*1540*/  WARPGROUP.DEPBAR.LE gsb0, 0x0 ;  /* 0x00008000000079c5 */ /* 0x000fe40000010000 */
[----:B------:R-:W-:-:S06]  /*1550*/  WARPGROUP.ARRIVE ;  /* 0x00000000000079c5 */ /* 0x000fcc0000000000 */
[----:B------:R-:W-:Y:S01]  /*1560*/  HGMMA.64x64x16.F32 R24, gdesc[UR8], R24, gsb0 ;  /* 0x00e00000081879f0 */ /* 0x000fe20008000818 */
[----:B------:R-:W-:Y:S02]  /*1570*/  UIADD3 UR8, UR7, 0x6, URZ ;  /* 0x0000000607087890 */ /* 0x000fe4000fffe03f */
[----:B------:R-:W-:Y:S01]  /*1580*/  UIADD3 UR10, UR6, 0x6, URZ ;  /* 0x00000006060a7890 */ /* 0x000fe2000fffe03f */
[----:B------:R-:W-:Y:S01]  /*1590*/  UMOV UR9, 0x40000040 ;  /* 0x4000004000097882 */ /* 0x000fe20000000000 */
[----:B------:R-:W-:Y:S01]  /*15a0*/  UMOV UR11, 0x40000040 ;  /* 0x40000040000b7882 */ /* 0x000fe20000000000 */
[----:B------:R-:W-:Y:S01]  /*15b0*/  UIADD3 UR7, UR7, 0x406, URZ ;  /* 0x0000040607077890 */ /* 0x000fe2000fffe03f */
[----:B------:R-:W-:Y:S02]  /*15c0*/  WARPGROUP.DEPBAR.LE gsb0, 0x0 ;  /* 0x00008000000079c5 */ /* 0x000fe40000010000 */
[----:B------:R-:W-:-:S06]  /*15d0*/  WARPGROUP.ARRIVE ;  /* 0x00000000000079c5 */ /* 0x000fcc0000000000 */
[----:B------:R-:W-:Y:S01]  /*15e0*/  HGMMA.64x64x16.F32 R56, gdesc[UR8], R56, gsb0 ;  /* 0x00e00000083879f0 */ /* 0x000fe20008000838 */
[----:B------:R-:W-:Y:S01]  /*15f0*/  UMOV UR8, UR7 ;  /* 0x0000000700087c82 */ /* 0x000fe20008000000 */
[----:B------:R-:W-:Y:S01]  /*1600*/  UMOV UR9, 0x40000040 ;  /* 0x4000004000097882 */ /* 0x000fe20000000000 */
[----:B------:R-:W-:Y:S02]  /*1610*/  WARPGROUP.DEPBAR.LE gsb0, 0x0 ;  /* 0x00008000000079c5 */ /* 0x000fe40000010000 */
[----:B------:R-:W-:-:S06]  /*1620*/  WARPGROUP.ARRIVE ;  /* 0x00000000000079c5 */ /* 0x000fcc0000000000 */
[----:B------:R-:W-:Y:S03]  /*1630*/  HGMMA.64x64x16.F32 R24, gdesc[UR8], R24, gsb0 ;  /* 0x00e00000081879f0 */ /* 0x000fe60008000818 */
[----:B------:R-:W-:Y:S02]  /*1640*/  WARPGROUP.DEPBAR.LE gsb0, 0x0 ;  /* 0x00008000000079c5 */ /* 0x000fe40000010000 */
[----:B------:R-:W-:Y:S05]  /*1650*/  @!P1 BRA `(.L_x_18) ;  /* 0x0000000400789947 */ /* 0x000fea0003800000 */
[----:B------:R-:W-:-:S04]  /*1660*/  UIADD3 UR6, UR39, 0x1, URZ ;  /* 0x0000000127067890 */ /* 0x000fc8000fffe03f */
[----:B------:R-:W-:-:S04]  /*1670*/  UISETP.NE.AND UP0, UPT, UR6, 0x5, UPT ;  /* 0x000000050600788c */ /* 0x000fc8000bf05270 */
[----:B------:R-:W-:Y:S02]  /*1680*/  USEL UR7, URZ, 0x1, UP0 ;  /* 0x000000013f077887 */ /* 0x000fe40008000000 */
[----:B------:R-:W-:Y:S02]  /*1690*/  USEL UR6, UR6, URZ, UP0 ;  /* 0x0000003f06067287 */ /* 0x000fe40008000000 */
[----:B------:R-:W-:-:S06]  /*16a0*/  ULOP3.LUT UR7, UR38, UR7, URZ, 0x3c, !UPT ;  /* 0x0000000726077292 */ /* 0x000fcc000f8e3c3f */
[----:B01----:R-:W-:Y:S01]  /*16b0*/  IMAD.U32 R5, RZ, RZ, UR7 ;  /* 0x00000007ff057e24 */ /* 0x003fe2000f8e00ff */
[----:B------:R-:W-:-:S06]  /*16c0*/  UMOV UR7, UR39 ;  /* 0x0000002700077c82 */ /* 0x000fcc0008000000 */
.L_x_25:
[----:B01----:R-:W-:Y:S05]  /*16d0*/  @!P0 BRA `(.L_x_19) ;  /* 0x0000000000048947 */ /* 0x003fea0003800000 */
[----:B------:R-:W-:Y:S01]  /*16e0*/  BPT.TRAP 0x1 ;  /* 0x000000040000795c */ /* 0x000fe20000300000 */
.L_x_19:
[----:B------:R-:W0:Y:S01]  /*16f0*/  S2UR UR9, SR_CgaCtaId ;  /* 0x00000000000979c3 */ /* 0x000e220000008800 */
[----:B------:R-:W-:Y:S01]  /*1700*/  UMOV UR8, 0x400 ;  /* 0x0000040000087882 */ /* 0x000fe20000000000 */
[----:B------:R-:W-:Y:S01]  /*1710*/  SHF.L.U32 R3, R5, 0x1f, RZ ;  /* 0x0000001f05037819 */ /* 0x000fe200000006ff */
[----:B0-----:R-:W-:-:S04]  /*1720*/  ULEA UR15, UR9, UR8, 0x18 ;  /* 0x00000008090f7291 */ /* 0x001fc8000f8ec03f */
[----:B------:R-:W-:-:S09]  /*1730*/  ULEA UR8, UR6, UR15, 0x3 ;  /* 0x0000000f06087291 */ /* 0x000fd2000f8e183f */
[----:B------:R0:W1:Y:S01]  /*1740*/  SYNCS.PHASECHK.TRANS64.TRYWAIT P1, [UR8], R3 ;  /* 0x00000003ff0075a7 */ /* 0x0000620008020148 */
[----:B------:R-:W-:Y:S05]  /*1750*/  @!P0 BRA `(.L_x_20) ;  /* 0x0000000000048947 */ /* 0x000fea0003800000 */
[----:B------:R-:W-:Y:S01]  /*1760*/  BPT.TRAP 0x1 ;  /* 0x000000040000795c */ /* 0x000fe20000300000 */
.L_x_20:
[----:B-1----:R-:W-:Y:S05]  /*1770*/  @P1 BRA `(.L_x_21) ;  /* 0x0000000000081947 */ /* 0x002fea0003800000 */
[----:B------:R-:W1:Y:S02]  /*1780*/  SYNCS.PHASECHK.TRANS64.TRYWAIT P1, [UR8], R3 ;  /* 0x00000003ff0075a7 */ /* 0x000e640008020148 */
[----:B-1----:R-:W-:Y:S05]  /*1790*/  @!P1 BRA `(.L_x_22) ;  /* 0x0000007400109947 */ /* 0x002fea0003800000 */
.L_x_21:
[----:B------:R-:W-:Y:S01]  /*17a0*/  ULEA UR12, UR6, UR5, 0x9 ;  /* 0x00000005060c7291 */ /* 0x000fe2000f8e483f */
[----:B------:R-:W-:Y:S01]  /*17b0*/  WARPGROUP.ARRIVE ;  /* 0x00000000000079c5 */ /* 0x000fe20000000000 */
[----:B------:R-:W-:Y:S01]  /*17c0*/  ULEA UR13, UR6, UR4, 0xb ;  /* 0x00000004060d7291 */ /* 0x000fe2000f8e583f */
[----:B------:R-:W-:Y:S01]  /*17d0*/  UMOV UR11, 0x40000040 ;  /* 0x40000040000b7882 */ /* 0x000fe20000000000 */
[----:B------:R-:W-:Y:S02]  /*17e0*/  UMOV UR9, 0x40000040 ;  /* 0x4000004000097882 */ /* 0x000fe40000000000 */
[----:B------:R-:W-:Y:S01]  /*17f0*/  UIADD3 UR14, UR13, 0x400, URZ ;  /* 0x000004000d0e7890 */ /* 0x000fe2000fffe03f */
[----:B------:R-:W-:Y:S02]  /*1800*/  UMOV UR10, UR12 ;  /* 0x0000000c000a7c82 */ /* 0x000fe40008000000 */
[----:B------:R-:W-:Y:S02]  /*1810*/  UMOV UR8, UR13 ;  /* 0x0000000d00087c82 */ /* 0x000fe40008000000 */
[----:B------:R-:W-:Y:S01]  /*1820*/  HGMMA.64x64x16.F32 R56, gdesc[UR8], R56, gsb0 ;  /* 0x00e00000083879f0 */ /* 0x000fe20008000838 */
[----:B------:R-:W-:Y:S01]  /*1830*/  UMOV UR9, 0x40000040 ;  /* 0x4000004000097882 */ /* 0x000fe20000000000 */
[----:B------:R-:W-:Y:S01]  /*1840*/  UMOV UR8, UR14 ;  /* 0x0000000e00087c82 */ /* 0x000fe20008000000 */
[----:B------:R-:W-:Y:S01]  /*1850*/  UIADD3 UR14, UR13, 0x402, URZ ;  /* 0x000004020d0e7890 */ /* 0x000fe2000fffe03f */
[----:B------:R-:W-:-:S02]  /*1860*/  WARPGROUP.DEPBAR.LE gsb0, 0x0 ;  /* 0x00008000000079c5 */ /* 0x000fc40000010000 */
        /* <DEDUP_REMOVED lines=42> */
[----:B------:R-:W-:Y:S01]  /*1b10*/  BPT.TRAP 0x1 ;  /* 0x000000040000795c */ /* 0x000fe20000300000 */
.L_x_23:
[----:B------:R-:W-:Y:S01]  /*1b20*/  ULEA UR8, UR7, UR15, 0x3 ;  /* 0x0000000f07087291 */ /* 0x000fe2000f8e183f */
[----:B------:R-:W-:-:S03]  /*1b30*/  ISETP.GT.U32.AND P1, PT, R19, 0x1, PT ;  /* 0x000000011300780c */ /* 0x000fc60003f24070 */
[----:B------:R-:W-:-:S04]  /*1b40*/  UIADD3 UR8, UR8, 0x28, URZ ;  /* 0x0000002808087890 */ /* 0x000fc8000fffe03f */
[----:B------:R-:W-:-:S09]  /*1b50*/  UPRMT UR8, URZ, 0x654, UR8 ;  /* 0x000006543f087896 */ /* 0x000fd20008000008 */
[----:B------:R-:W-:Y:S01]  /*1b60*/  SYNCS.ARRIVE.TRANS64.RED.A1T0 RZ, [UR8], RZ ;  /* 0x000000ffffff79a7 */ /* 0x000fe20008100408 */
[----:B------:R-:W-:Y:S05]  /*1b70*/  @P1 BRA `(.L_x_24) ;  /* 0x0000000000041947 */ /* 0x000fea0003800000 */
[----:B------:R-:W-:Y:S01]  /*1b80*/  BPT.TRAP 0x1 ;  /* 0x000000040000795c */ /* 0x000fe20000300000 */
.L_x_24:
[----:B------:R-:W-:Y:S01]  /*1b90*/  UIADD3 UR6, UR6, 0x1, URZ ;  /* 0x0000000106067890 */ /* 0x000fe2000fffe03f */
[C---:B------:R-:W-:Y:S01]  /*1ba0*/  ISETP.GT.AND P1, PT, R0.reuse, 0x1, PT ;  /* 0x000000010000780c */ /* 0x040fe20003f24270 */
[----:B------:R-:W-:Y:S01]  /*1bb0*/  UIADD3 UR7, UR7, 0x1, URZ ;  /* 0x0000000107077890 */ /* 0x000fe2000fffe03f */
[----:B------:R-:W-:Y:S01]  /*1bc0*/  VIADD R0, R0, 0xffffffff ;  /* 0xffffffff00007836 */ /* 0x000fe20000000000 */
[----:B------:R-:W-:Y:S02]  /*1bd0*/  UISETP.NE.AND UP0, UPT, UR6, 0x5, UPT ;  /* 0x000000050600788c */ /* 0x000fe4000bf05270 */
[----:B------:R-:W-:Y:S02]  /*1be0*/  UISETP.NE.AND UP1, UPT, UR7, 0x5, UPT ;  /* 0x000000050700788c */ /* 0x000fe4000bf25270 */
[----:B------:R-:W-:Y:S02]  /*1bf0*/  USEL UR8, URZ, 0x1, UP0 ;  /* 0x000000013f087887 */ /* 0x000fe40008000000 */
[----:B------:R-:W-:-:S02]  /*1c00*/  USEL UR6, UR6, URZ, UP0 ;  /* 0x0000003f06067287 */ /* 0x000fc40008000000 */
[----:B------:R-:W-:Y:S02]  /*1c10*/  USEL UR7, UR7, URZ, UP1 ;  /* 0x0000003f07077287 */ /* 0x000fe40008800000 */
[----:B------:R-:W-:Y:S01]  /*1c20*/  LOP3.LUT R5, R5, UR8, RZ, 0x3c, !PT ;  /* 0x0000000805057c12 */ /* 0x000fe2000f8e3cff */
[----:B------:R-:W-:Y:S09]  /*1c30*/  @P1 BRA `(.L_x_25) ;  /* 0xfffffff800a41947 */ /* 0x000ff2000383ffff */
.L_x_18:
[----:B------:R-:W2:Y:S02]  /*1c40*/  LDC R0, c[0x0][0x28c] ;  /* 0x0000a300ff007b82 */ /* 0x000ea40000000800 */
[----:B--2---:R-:W-:-:S13]  /*1c50*/  ISETP.GE.AND P1, PT, R0, 0x1, PT ;  /* 0x000000010000780c */ /* 0x004fda0003f26270 */
[----:B------:R-:W-:Y:S05]  /*1c60*/  @!P1 BRA `(.L_x_26) ;  /* 0x0000000000489947 */ /* 0x000fea0003800000 */
[----:B------:R-:W-:Y:S05]  /*1c70*/  @!P0 BRA `(.L_x_27) ;  /* 0x0000000000048947 */ /* 0x000fea0003800000 */
[----:B------:R-:W-:Y:S01]  /*1c80*/  BPT.TRAP 0x1 ;  /* 0x000000040000795c */ /* 0x000fe20000300000 */
.L_x_27:
[----:B------:R-:W2:Y:S01]  /*1c90*/  S2UR UR7, SR_CgaCtaId ;  /* 0x00000000000779c3 */ /* 0x000ea20000008800 */
[----:B------:R-:W-:Y:S01]  /*1ca0*/  UISETP.LT.AND UP0, UPT, UR40, 0x1, UPT ;  /* 0x000000012800788c */ /* 0x000fe2000bf01270 */
[----:B------:R-:W-:-:S03]  /*1cb0*/  ISETP.GT.U32.AND P0, PT, R19, 0x1, PT ;  /* 0x000000011300780c */ /* 0x000fc60003f04070 */
[----:B------:R-:W-:-:S04]  /*1cc0*/  USEL UR6, UR40, 0x1, UP0 ;  /* 0x0000000128067887 */ /* 0x000fc80008000000 */
[----:B------:R-:W-:-:S04]  /*1cd0*/  UIADD3 UR6, UR39, UR40, -UR6 ;  /* 0x0000002827067290 */ /* 0x000fc8000fffe806 */
[----:B------:R-:W-:-:S04]  /*1ce0*/  UIMAD.WIDE.U32 UR4, UR6, -0x33333333, URZ ;  /* 0xcccccccd060478a5 */ /* 0x000fc8000f8e003f */
[----:B------:R-:W-:-:S03]  /*1cf0*/  USHF.R.U32.HI UR4, URZ, 0x2, UR5 ;  /* 0x000000023f047899 */ /* 0x000fc60008011605 */
[----:B------:R-:W-:Y:S01]  /*1d00*/  UMOV UR5, 0x400 ;  /* 0x0000040000057882 */ /* 0x000fe20000000000 */
[----:B------:R-:W-:Y:S02]  /*1d10*/  UIMAD UR6, UR4, -0x5, UR6 ;  /* 0xfffffffb040678a4 */ /* 0x000fe4000f8e0206 */
[----:B--2---:R-:W-:-:S04]  /*1d20*/  ULEA UR5, UR7, UR5, 0x18 ;  /* 0x0000000507057291 */ /* 0x004fc8000f8ec03f */
[----:B------:R-:W-:-:S04]  /*1d30*/  ULEA UR6, UR6, UR5, 0x3 ;  /* 0x0000000506067291 */ /* 0x000fc8000f8e183f */
[----:B------:R-:W-:-:S04]  /*1d40*/  UIADD3 UR6, UR6, 0x28, URZ ;  /* 0x0000002806067890 */ /* 0x000fc8000fffe03f */
[----:B------:R-:W-:-:S09]  /*1d50*/  UPRMT UR6, URZ, 0x654, UR6 ;  /* 0x000006543f067896 */ /* 0x000fd20008000006 */
[----:B------:R-:W-:Y:S01]  /*1d60*/  SYNCS.ARRIVE.TRANS64.RED.A1T0 RZ, [UR6], RZ ;  /* 0x000000ffffff79a7 */ /* 0x000fe20008100406 */
[----:B------:R-:W-:Y:S05]  /*1d70*/  @P0 BRA `(.L_x_26) ;  /* 0x0000000000040947 */ /* 0x000fea0003800000 */
[----:B------:R-:W-:Y:S01]  /*1d80*/  BPT.TRAP 0x1 ;  /* 0x000000040000795c */ /* 0x000fe20000300000 */
.L_x_26:
[----:B------:R-:W2:Y:S01]  /*1d90*/  LDC R6, c[0x0][0x288] ;  /* 0x0000a200ff067b82 */ /* 0x000ea20000000800 */
[----:B01----:R-:W-:Y:S01]  /*1da0*/  LOP3.LUT R5, R18, 0x3, RZ, 0xc0, !PT ;  /* 0x0000000312057812 */ /* 0x003fe200078ec0ff */
[----:B------:R-:W-:Y:S01]  /*1db0*/  IMAD.SHL.U32 R11, R90, 0x40, RZ ;  /* 0x000000405a0b7824 */ /* 0x000fe200078e00ff */
[----:B------:R-:W-:Y:S01]  /*1dc0*/  SHF.R.U32.HI R3, RZ, 0x2, R18 ;  /* 0x00000002ff037819 */ /* 0x000fe20000011612 */
[----:B------:R-:W-:Y:S01]  /*1dd0*/  UIADD3 UR39, UR40, UR39, URZ ;  /* 0x0000002728277290 */ /* 0x000fe2000fffe03f */
[----:B------:R-:W-:Y:S01]  /*1de0*/  LOP3.LUT R4, R18, 0x60, RZ, 0xc0, !PT ;  /* 0x0000006012047812 */ /* 0x000fe200078ec0ff */
[----:B------:R-:W-:Y:S01]  /*1df0*/  ULDC UR7, c[0x0][0x284] ;  /* 0x0000a10000077ab9 */ /* 0x000fe20000000800 */
[----:B------:R-:W-:Y:S01]  /*1e00*/  LOP3.LUT R0, R22, 0x1, RZ, 0xc0, !PT ;  /* 0x0000000116007812 */ /* 0x000fe200078ec0ff */
[----:B------:R-:W-:Y:S01]  /*1e10*/  UISETP.GT.U32.AND UP0, UPT, UR39, 0x4, UPT ;  /* 0x000000042700788c */ /* 0x000fe2000bf04070 */
[----:B------:R-:W-:Y:S01]  /*1e20*/  LOP3.LUT R3, R3, 0x7, RZ, 0xc0, !PT ;  /* 0x0000000703037812 */ /* 0x000fe200078ec0ff */
[----:B------:R-:W-:Y:S01]  /*1e30*/  UISETP.GE.U32.AND UP1, UPT, UR40, 0x5, UPT ;  /* 0x000000052800788c */ /* 0x000fe2000bf26070 */
[----:B------:R-:W-:Y:S01]  /*1e40*/  SHF.R.U32.HI R4, RZ, 0x1, R4 ;  /* 0x00000001ff047819 */ /* 0x000fe20000011604 */
[----:B------:R-:W-:Y:S01]  /*1e50*/  IMAD.SHL.U32 R8, R0, 0x40, RZ ;  /* 0x0000004000087824 */ /* 0x000fe200078e00ff */
[----:B------:R-:W-:Y:S01]  /*1e60*/  UISETP.LT.U32.AND UP0, UPT, UR40, 0x5, UP0 ;  /* 0x000000052800788c */ /* 0x000fe20008701070 */
[----:B------:R-:W-:Y:S01]  /*1e70*/  SHF.R.S32.HI R21, RZ, 0x1f, R23 ;  /* 0x0000001fff157819 */ /* 0x000fe20000011417 */
[----:B------:R-:W-:Y:S01]  /*1e80*/  ULDC.64 UR8, c[0x0][0x5d0] ;  /* 0x0001740000087ab9 */ /* 0x000fe20000000a00 */
[--C-:B------:R-:W-:Y:S01]  /*1e90*/  IADD3 R7, RZ, -R4, -R3.reuse ;  /* 0x80000004ff077210 */ /* 0x100fe20007ffe803 */
[----:B------:R-:W-:Y:S01]  /*1ea0*/  UIMAD.WIDE.U32 UR4, UR39, -0x33333333, URZ ;  /* 0xcccccccd270478a5 */ /* 0x000fe2000f8e003f */
[----:B------:R-:W-:Y:S01]  /*1eb0*/  LOP3.LUT R3, R8, 0x40, R3, 0xe2, !PT ;  /* 0x0000004008037812 */ /* 0x000fe200078ee203 */
[----:B------:R-:W-:Y:S01]  /*1ec0*/  USEL UR6, URZ, 0x1, !UP0 ;  /* 0x000000013f067887 */ /* 0x000fe2000c000000 */
[----:B------:R-:W-:Y:S01]  /*1ed0*/  IMAD R8, R21, UR8, RZ ;  /* 0x0000000815087c24 */ /* 0x000fe2000f8e02ff */
[----:B------:R-:W-:Y:S01]  /*1ee0*/  USHF.R.U32.HI UR4, URZ, 0x2, UR5 ;  /* 0x000000023f047899 */ /* 0x000fe20008011605 */
[----:B------:R-:W-:Y:S01]  /*1ef0*/  IMAD R0, R0, -0x40, R7 ;  /* 0xffffffc000007824 */ /* 0x000fe200078e0207 */
[----:B------:R-:W-:Y:S01]  /*1f00*/  ULOP3.LUT UR38, UR38, UR6, URZ, 0x3c, !UPT ;  /* 0x0000000626267292 */ /* 0x000fe2000f8e3c3f */
[----:B--2---:R-:W-:Y:S01]  /*1f10*/  IMAD R10, R5, -0x2, R6 ;  /* 0xfffffffe050a7824 */ /* 0x004fe200078e0206 */
[----:B------:R-:W-:Y:S01]  /*1f20*/  ISETP.GE.AND P0, PT, R11, R6, PT ;  /* 0x000000060b00720c */ /* 0x000fe20003f06270 */
[----:B------:R-:W-:Y:S01]  /*1f30*/  IMAD.SHL.U32 R5, R94, 0x100, RZ ;  /* 0x000001005e057824 */ /* 0x000fe200078e00ff */
[----:B------:R-:W-:Y:S01]  /*1f40*/  UIMAD UR39, UR4, -0x5, UR39 ;  /* 0xfffffffb042778a4 */ /* 0x000fe2000f8e0227 */
[----:B------:R-:W-:Y:S01]  /*1f50*/  IMAD.SHL.U32 R6, R18, 0x2, RZ ;  /* 0x0000000212067824 */ /* 0x000fe200078e00ff */
[----:B------:R-:W-:Y:S01]  /*1f60*/  @UP1 ULOP3.LUT UR38, UR38, 0x1, UR4, 0x78, !UPT ;  /* 0x0000000126261892 */ /* 0x000fe2000f8e7804 */
[----:B------:R-:W-:Y:S01]  /*1f70*/  IMAD.WIDE R94, R94, 0x100, RZ ;  /* 0x000001005e5e7825 */ /* 0x000fe200078e02ff */
[----:B------:R-:W-:-:S02]  /*1f80*/  ISETP.GE.OR P0, PT, R5, UR7, P0 ;  /* 0x0000000705007c0c */ /* 0x000fc40008706670 */
[----:B------:R-:W-:Y:S01]  /*1f90*/  LOP3.LUT R6, R11, 0x6, R6, 0xf8, !PT ;  /* 0x000000060b067812 */ /* 0x000fe200078ef806 */
[----:B------:R-:W-:Y:S01]  /*1fa0*/  IMAD R13, R23, UR9, R8 ;  /* 0x00000009170d7c24 */ /* 0x000fe2000f8e0208 */
[----:B------:R-:W-:Y:S01]  /*1fb0*/  LOP3.LUT R113, R94, R3, R4, 0xfe, !PT ;  /* 0x000000035e717212 */ /* 0x000fe200078efe04 */
[----:B------:R-:W-:Y:S01]  /*1fc0*/  IMAD.IADD R4, R10, 0x1, -R11 ;  /* 0x000000010a047824 */ /* 0x000fe200078e0a0b */
[----:B------:R-:W-:Y:S02]  /*1fd0*/  SHF.R.S32.HI R7, RZ, 0x1f, R6 ;  /* 0x0000001fff077819 */ /* 0x000fe40000011406 */
[----:B------:R-:W-:Y:S01]  /*1fe0*/  IADD3 R3, -R5, UR7, R0 ;  /* 0x0000000705037c10 */ /* 0x000fe2000fffe100 */
[----:B------:R-:W-:Y:S02]  /*1ff0*/  IMAD.MOV.U32 R0, RZ, RZ, -0x1 ;  /* 0xffffffffff007424 */ /* 0x000fe400078e00ff */
[----:B------:R-:W-:-:S04]  /*2000*/  IMAD.WIDE.U32 R8, R23, UR8, R6 ;  /* 0x0000000817087c25 */ /* 0x000fc8000f8e0006 */
[----:B------:R-:W-:Y:S01]  /*2010*/  IMAD.IADD R9, R9, 0x1, R13 ;  /* 0x0000000109097824 */ /* 0x000fe200078e020d */
[----:B------:R-:W-:Y:S06]  /*2020*/  @P0 BRA `(.L_x_28) ;  /* 0x0000004c007c0947 */ /* 0x000fec0003800000 */
[----:B------:R-:W0:Y:S01]  /*2030*/  LDC.64 R12, c[0x0][0x5c8] ;  /* 0x00017200ff0c7b82 */ /* 0x000e220000000a00 */
[----:B-----5:R-:W-:Y:S01]  /*2040*/  FSETP.NEU.AND P1, PT, R89, RZ, PT ;  /* 0x000000ff5900720b */ /* 0x020fe20003f2d000 */
[----:B------:R-:W-:Y:S01]  /*2050*/  BSSY B0, `(.L_x_28) ;  /* 0x00004dc000007945 */ /* 0x000fe20003800000 */
[----:B------:R-:W-:-:S04]  /*2060*/  ISETP.GT.AND P6, PT, R4, RZ, PT ;  /* 0x000000ff0400720c */ /* 0x000fc80003fc4270 */
[----:B------:R-:W-:Y:S01]  /*2070*/  ISETP.GT.AND P0, PT, R3, RZ, P6 ;  /* 0x000000ff0300720c */ /* 0x000fe20003704270 */
[-C--:B0-----:R-:W-:Y:S02]  /*2080*/  IMAD R10, R95, R12.reuse, RZ ;  /* 0x0000000c5f0a7224 */ /* 0x081fe400078e02ff */
[----:B------:R-:W-:-:S04]  /*2090*/  IMAD.WIDE.U32 R104, R113, R12, R8 ;  /* 0x0000000c71687225 */ /* 0x000fc800078e0008 */
[----:B------:R-:W-:-:S04]  /*20a0*/  IMAD R5, R113, R13, R10 ;  /* 0x0000000d71057224 */ /* 0x000fc800078e020a */
[----:B------:R-:W-:Y:S01]  /*20b0*/  IMAD.IADD R93, R105, 0x1, R5 ;  /* 0x00000001695d7824 */ /* 0x000fe200078e0205 */
[----:B------:R-:W-:Y:S06]  /*20c0*/  @!P1 BRA `(.L_x_29) ;  /* 0x0000003400789947 */ /* 0x000fec0003800000 */
[----:B------:R-:W0:Y:S01]  /*20d0*/  LDC.64 R14, c[0x0][0x5b8] ;  /* 0x00016e00ff0e7b82 */ /* 0x000e220000000a00 */
[----:B------:R-:W-:-:S07]  /*20e0*/  ULDC.64 UR4, c[0x0][0x5c0] ;  /* 0x0001700000047ab9 */ /* 0x000fce0000000a00 */
[----:B------:R-:W1:Y:S08]  /*20f0*/  LDC.64 R96, c[0x0][0x5b0] ;  /* 0x00016c00ff607b82 */ /* 0x000e700000000a00 */
[----:B------:R-:W2:Y:S01]  /*2100*/  LDC.64 R10, c[0x0][0x5a8] ;  /* 0x00016a00ff0a7b82 */ /* 0x000ea20000000a00 */
[-C--:B0-----:R-:W-:Y:S02]  /*2110*/  IMAD R8, R21, R14.reuse, RZ ;  /* 0x0000000e15087224 */ /* 0x081fe400078e02ff */
[----:B------:R-:W-:-:S04]  /*2120*/  IMAD.WIDE.U32 R20, R23, R14, R6 ;  /* 0x0000000e17147225 */ /* 0x000fc800078e0006 */
[----:B------:R-:W-:Y:S02]  /*2130*/  IMAD R103, R23, R15, R8 ;  /* 0x0000000f17677224 */ /* 0x000fe400078e0208 */
[-C--:B-1----:R-:W-:Y:S02]  /*2140*/  IMAD R8, R95, R96.reuse, RZ ;  /* 0x000000605f087224 */ /* 0x082fe400078e02ff */
[----:B------:R-:W-:Y:S02]  /*2150*/  IMAD.IADD R91, R21, 0x1, R103 ;  /* 0x00000001155b7824 */ /* 0x000fe400078e0267 */
[----:B------:R-:W-:Y:S02]  /*2160*/  IMAD.MOV.U32 R90, RZ, RZ, R20 ;  /* 0x000000ffff5a7224 */ /* 0x000fe400078e0014 */
[C---:B------:R-:W-:Y:S02]  /*2170*/  IMAD R109, R113.reuse, R97, R8 ;  /* 0x00000061716d7224 */ /* 0x040fe400078e0208 */
[----:B------:R-:W-:-:S04]  /*2180*/  IMAD.WIDE.U32 R8, R113, R96, R90 ;  /* 0x0000006071087225 */ /* 0x000fc800078e005a */
[----:B------:R-:W-:Y:S01]  /*2190*/  IMAD.IADD R5, R9, 0x1, R109 ;  /* 0x0000000109057824 */ /* 0x000fe200078e026d */
[----:B--2---:R-:W-:-:S04]  /*21a0*/  LEA R98, P1, R8, R10, 0x1 ;  /* 0x0000000a08627211 */ /* 0x004fc800078208ff */
[----:B------:R-:W-:-:S05]  /*21b0*/  LEA.HI.X R99, R8, R11, R5, 0x1, P1 ;  /* 0x0000000b08637211 */ /* 0x000fca00008f0c05 */
[----:B------:R-:W2:Y:S01]  /*21c0*/  @P0 LDG.E.LTC128B.U16 R5, desc[UR36][R98.64] ;  /* 0x0000002462050981 */ /* 0x000ea2000c1e1520 */
[----:B------:R-:W-:Y:S01]  /*21d0*/  ISETP.GT.AND P4, PT, R4, 0x1, PT ;  /* 0x000000010400780c */ /* 0x000fe20003f84270 */
[----:B------:R-:W-:Y:S01]  /*21e0*/  IMAD.WIDE.U32 R8, R113, R96, R6 ;  /* 0x0000006071087225 */ /* 0x000fe200078e0006 */
[----:B------:R-:W-:Y:S02]  /*21f0*/  BSSY B1, `(.L_x_30) ;  /* 0x0000013000017945 */ /* 0x000fe40003800000 */
[----:B------:R-:W-:Y:S01]  /*2200*/  P2R R107, PR, RZ, 0x10 ;  /* 0x00000010ff6b7803 */ /* 0x000fe20000000000 */
[----:B------:R-:W-:Y:S02]  /*2210*/  IMAD.IADD R9, R109, 0x1, R9 ;  /* 0x000000016d097824 */ /* 0x000fe400078e0209 */
[----:B------:R-:W-:-:S04]  /*2220*/  IMAD.WIDE.U32 R100, R23, R14, R8 ;  /* 0x0000000e17647225 */ /* 0x000fc800078e0008 */
[----:B------:R-:W-:Y:S01]  /*2230*/  IMAD.IADD R9, R103, 0x1, R101 ;  /* 0x0000000167097824 */ /* 0x000fe200078e0265 */
[----:B------:R-:W-:Y:S02]  /*2240*/  LEA R8, P2, R100, R10, 0x1 ;  /* 0x0000000a64087211 */ /* 0x000fe400078408ff */
[----:B------:R-:W-:Y:S02]  /*2250*/  SHF.L.U64.HI R101, R96, 0x3, R97 ;  /* 0x0000000360657819 */ /* 0x000fe40000010261 */
[----:B------:R-:W-:Y:S01]  /*2260*/  LEA.HI.X R9, R100, R11, R9, 0x1, P2 ;  /* 0x0000000b64097211 */ /* 0x000fe200010f0c09 */
[----:B------:R-:W-:Y:S02]  /*2270*/  IMAD.SHL.U32 R100, R96, 0x8, RZ ;  /* 0x0000000860647824 */ /* 0x000fe400078e00ff */
[----:B--2---:R-:W-:-:S05]  /*2280*/  HADD2.F32 R92, -RZ, R5.H0_H0 ;  /* 0x20000005ff5c7230 */ /* 0x004fca0000004100 */
[----:B------:R-:W-:Y:S01]  /*2290*/  FMUL R15, R92, R89 ;  /* 0x000000595c0f7220 */ /* 0x000fe20000400000 */
[----:B------:R-:W-:-:S03]  /*22a0*/  LEA R92, P1, R104, UR4, 0x1 ;  /* 0x00000004685c7c11 */ /* 0x000fc6000f8208ff */
[----:B------:R-:W-:Y:S01]  /*22b0*/  FFMA R15, R56, R88, R15 ;  /* 0x00000058380f7223 */ /* 0x000fe2000000000f */
[----:B------:R-:W-:Y:S02]  /*22c0*/  LEA.HI.X R93, R104, UR5, R93, 0x1, P1 ;  /* 0x00000005685d7c11 */ /* 0x000fe400088f0c5d */
[----:B------:R-:W-:Y:S02]  /*22d0*/  ISETP.GT.AND P1, PT, R3, RZ, P4 ;  /* 0x000000ff0300720c */ /* 0x000fe40002724270 */
[----:B------:R-:W-:-:S05]  /*22e0*/  F2FP.F16.F32.PACK_AB R15, RZ, R15 ;  /* 0x0000000fff0f723e */ /* 0x000fca00000000ff */
[----:B------:R0:W-:Y:S06]  /*22f0*/  @P0 STG.E.U16 desc[UR36][R92.64], R15 ;  /* 0x0000000f5c000986 */ /* 0x0001ec000c101524 */
[----:B------:R-:W-:Y:S05]  /*2300*/  @!P1 BRA `(.L_x_31) ;  /* 0x0000000000049947 */ /* 0x000fea0003800000 */
[----:B------:R1:W5:Y:S02]  /*2310*/  LDG.E.LTC128B.U16 R5, desc[UR36][R8.64+0x2] ;  /* 0x0000022408057981 */ /* 0x000364000c1e1520 */
.L_x_31:
[----:B------:R-:W-:Y:S05]  /*2320*/  BSYNC B1 ;  /* 0x0000000000017941 */ /* 0x000fea0003800000 */
.L_x_30:
[----:B-----5:R-:W-:Y:S01]  /*2330*/  HADD2.F32 R56, -RZ, R5.H0_H0 ;  /* 0x20000005ff387230 */ /* 0x020fe20000004100 */
[----:B------:R-:W-:Y:S01]  /*2340*/  ISETP.GT.AND P0, PT, R3, 0x8, P6 ;  /* 0x000000080300780c */ /* 0x000fe20003704270 */
[----:B------:R-:W-:-:S04]  /*2350*/  IMAD.WIDE.U32 R104, R113, R96, R100 ;  /* 0x0000006071687225 */ /* 0x000fc800078e0064 */
[----:B------:R-:W-:Y:S01]  /*2360*/  FMUL R56, R56, R89 ;  /* 0x0000005938387220 */ /* 0x000fe20000400000 */
[----:B------:R-:W-:Y:S01]  /*2370*/  IMAD.IADD R109, R109, 0x1, R105 ;  /* 0x000000016d6d7824 */ /* 0x000fe200078e0269 */
[----:B0-----:R-:W-:Y:S02]  /*2380*/  IADD3 R15, P2, R20, R104, RZ ;  /* 0x00000068140f7210 */ /* 0x001fe40007f5e0ff */
[----:B------:R-:W-:-:S03]  /*2390*/  FFMA R57, R57, R88, R56 ;  /* 0x0000005839397223 */ /* 0x000fc60000000038 */
[----:B------:R-:W-:Y:S01]  /*23a0*/  IMAD.X R98, R109, 0x1, R91, P2 ;  /* 0x000000016d627824 */ /* 0x000fe200010e065b */
[C---:B------:R-:W-:Y:S02]  /*23b0*/  LEA R56, P2, R15.reuse, R10, 0x1 ;  /* 0x0000000a0f387211 */ /* 0x040fe400078408ff */
[----:B------:R-:W-:Y:S02]  /*23c0*/  F2FP.F16.F32.PACK_AB R99, RZ, R57 ;  /* 0x00000039ff63723e */ /* 0x000fe400000000ff */
[----:B------:R-:W-:Y:S02]  /*23d0*/  LEA.HI.X R57, R15, R11, R98, 0x1, P2 ;  /* 0x0000000b0f397211 */ /* 0x000fe400010f0c62 */
[----:B------:R-:W-:Y:S01]  /*23e0*/  PRMT R15, R5, 0x7610, R15 ;  /* 0x00007610050f7816 */ /* 0x000fe2000000000f */
[----:B------:R0:W-:Y:S05]  /*23f0*/  @P1 STG.E.U16 desc[UR36][R92.64+0x2], R99 ;  /* 0x000002635c001986 */ /* 0x0001ea000c101524 */
[----:B------:R2:W3:Y:S01]  /*2400*/  @P0 LDG.E.LTC128B.U16 R15, desc[UR36][R56.64] ;  /* 0x00000024380f0981 */ /* 0x0004e2000c1e1520 */
[----:B------:R-:W-:Y:S01]  /*2410*/  IADD3 R104, P1, R6, R104, RZ ;  /* 0x0000006806687210 */ /* 0x000fe20007f3e0ff */
[----:B------:R-:W-:Y:S01]  /*2420*/  BSSY B1, `(.L_x_32) ;  /* 0x0000012000017945 */ /* 0x000fe20003800000 */
[----:B------:R-:W-:-:S03]  /*2430*/  SHF.L.U64.HI R111, R12, 0x4, R13 ;  /* 0x000000040c6f7819 */ /* 0x000fc6000001020d */
[----:B------:R-:W-:Y:S01]  /*2440*/  IMAD.X R105, R7, 0x1, R109, P1 ;  /* 0x0000000107697824 */ /* 0x000fe200008e066d */
[----:B------:R-:W-:Y:S01]  /*2450*/  ISETP.GT.AND P1, PT, R3, 0x8, P4 ;  /* 0x000000080300780c */ /* 0x000fe20002724270 */
[----:B------:R-:W-:Y:S02]  /*2460*/  IMAD.SHL.U32 R109, R12, 0x10, RZ ;  /* 0x000000100c6d7824 */ /* 0x000fe400078e00ff */
[----:B------:R-:W-:-:S03]  /*2470*/  IMAD.WIDE.U32 R104, R23, R14, R104 ;  /* 0x0000000e17687225 */ /* 0x000fc600078e0068 */
[----:B--2---:R-:W-:Y:S01]  /*2480*/  LEA R56, P3, R104, R10, 0x1 ;  /* 0x0000000a68387211 */ /* 0x004fe200078608ff */
[----:B---3--:R-:W-:-:S05]  /*2490*/  HADD2.F32 R98, -RZ, R15.H0_H0 ;  /* 0x2000000fff627230 */ /* 0x008fca0000004100 */
[----:B------:R-:W-:Y:S01]  /*24a0*/  FMUL R5, R98, R89 ;  /* 0x0000005962057220 */ /* 0x000fe20000400000 */
[----:B------:R-:W-:-:S03]  /*24b0*/  IADD3 R98, P2, R109, R92, RZ ;  /* 0x0000005c6d627210 */ /* 0x000fc60007f5e0ff */
[----:B------:R-:W-:Y:S01]  /*24c0*/  FFMA R5, R58, R88, R5 ;  /* 0x000000583a057223 */ /* 0x000fe20000000005 */
[----:B------:R-:W-:Y:S02]  /*24d0*/  IMAD.IADD R58, R103, 0x1, R105 ;  /* 0x00000001673a7824 */ /* 0x000fe400078e0269 */
[----:B0-----:R-:W-:Y:S02]  /*24e0*/  IMAD.X R99, R111, 0x1, R93, P2 ;  /* 0x000000016f637824 */ /* 0x001fe400010e065d */
[----:B------:R-:W-:Y:S02]  /*24f0*/  F2FP.F16.F32.PACK_AB R5, RZ, R5 ;  /* 0x00000005ff05723e */ /* 0x000fe400000000ff */
[----:B------:R-:W-:-:S03]  /*2500*/  LEA.HI.X R57, R104, R11, R58, 0x1, P3 ;  /* 0x0000000b68397211 */ /* 0x000fc600018f0c3a */
[----:B------:R0:W-:Y:S01]  /*2510*/  @P0 STG.E.U16 desc[UR36][R98.64], R5 ;  /* 0x0000000562000986 */ /* 0x0001e2000c101524 */
[----:B------:R-:W-:Y:S05]  /*2520*/  @!P1 BRA `(.L_x_33) ;  /* 0x0000000000049947 */ /* 0x000fea0003800000 */
[----:B------:R2:W5:Y:S02]  /*2530*/  LDG.E.LTC128B.U16 R15, desc[UR36][R56.64+0x2] ;  /* 0x00000224380f7981 */ /* 0x000564000c1e1520 */
.L_x_33:
[----:B------:R-:W-:Y:S05]  /*2540*/  BSYNC B1 ;  /* 0x0000000000017941 */ /* 0x000fea0003800000 */
.L_x_32:
[----:B-----5:R-:W-:Y:S01]  /*2550*/  HADD2.F32 R58, -RZ, R15.H0_H0 ;  /* 0x2000000fff3a7230 */ /* 0x020fe20000004100 */
[----:B------:R-:W-:Y:S01]  /*2560*/  ISETP.GT.AND P4, PT, R4, 0x8, PT ;  /* 0x000000080400780c */ /* 0x000fe20003f84270 */
[----:B------:R-:W-:Y:S01]  /*2570*/  BSSY B1, `(.L_x_34) ;  /* 0x000000d000017945 */ /* 0x000fe20003800000 */
[----:B------:R-:W-:Y:S02]  /*2580*/  PRMT R104, R15, 0x7610, R104 ;  /* 0x000076100f687816 */ /* 0x000fe40000000068 */
[----:B------:R-:W-:Y:S01]  /*2590*/  FMUL R58, R58, R89 ;  /* 0x000000593a3a7220 */ /* 0x000fe20000400000 */
[----:B------:R-:W-:Y:S02]  /*25a0*/  ISETP.GT.AND P0, PT, R3, RZ, P4 ;  /* 0x000000ff0300720c */ /* 0x000fe40002704270 */
[----:B------:R-:W-:Y:S01]  /*25b0*/  P2R R108, PR, RZ, 0x10 ;  /* 0x00000010ff6c7803 */ /* 0x000fe20000000000 */
[----:B------:R-:W-:Y:S01]  /*25c0*/  FFMA R58, R59, R88, R58 ;  /* 0x000000583b3a7223 */ /* 0x000fe2000000003a */
[----:B------:R-:W-:-:S04]  /*25d0*/  IMAD.MOV.U32 R59, RZ, RZ, R99 ;  /* 0x000000ffff3b7224 */ /* 0x000fc800078e0063 */
[----:B------:R-:W-:-:S04]  /*25e0*/  F2FP.F16.F32.PACK_AB R58, RZ, R58 ;  /* 0x0000003aff3a723e */ /* 0x000fc800000000ff */
[----:B0-----:R-:W-:Y:S01]  /*25f0*/  PRMT R5, R58, 0x7610, R5 ;  /* 0x000076103a057816 */ /* 0x001fe20000000005 */
[----:B------:R-:W-:-:S05]  /*2600*/  IMAD.MOV.U32 R58, RZ, RZ, R98 ;  /* 0x000000ffff3a7224 */ /* 0x000fca00078e0062 */
[----:B------:R0:W-:Y:S01]  /*2610*/  @P1 STG.E.U16 desc[UR36][R58.64+0x2], R5 ;  /* 0x000002053a001986 */ /* 0x0001e2000c101524 */
[----:B------:R-:W-:Y:S05]  /*2620*/  @!P0 BRA `(.L_x_35) ;  /* 0x0000000000048947 */ /* 0x000fea0003800000 */
[----:B------:R3:W5:Y:S02]  /*2630*/  LDG.E.LTC128B.U16 R104, desc[UR36][R8.64+0x10] ;  /* 0x0000102408687981 */ /* 0x000764000c1e1520 */
.L_x_35:
[----:B------:R-:W-:Y:S05]  /*2640*/  BSYNC B1 ;  /* 0x0000000000017941 */ /* 0x000fea0003800000 */
.L_x_34:
[----:B-----5:R-:W-:Y:S01]  /*2650*/  HADD2.F32 R106, -RZ, R104.H0_H0 ;  /* 0x20000068ff6a7230 */ /* 0x020fe20000004100 */
[C---:B------:R-:W-:Y:S01]  /*2660*/  SHF.L.U64.HI R15, R12.reuse, 0x8, R13 ;  /* 0x000000080c0f7819 */ /* 0x040fe2000001020d */
[----:B0-----:R-:W-:Y:S01]  /*2670*/  IMAD.SHL.U32 R5, R12, 0x100, RZ ;  /* 0x000001000c057824 */ /* 0x001fe200078e00ff */
[----:B------:R-:W-:Y:S01]  /*2680*/  ISETP.GT.AND P3, PT, R4, 0x9, PT ;  /* 0x000000090400780c */ /* 0x000fe20003f64270 */
[----:B------:R-:W-:Y:S01]  /*2690*/  BSSY B1, `(.L_x_36) ;  /* 0x000000b000017945 */ /* 0x000fe20003800000 */
[----:B------:R-:W-:Y:S02]  /*26a0*/  FMUL R105, R106, R89 ;  /* 0x000000596a697220 */ /* 0x000fe40000400000 */
[----:B------:R-:W-:Y:S02]  /*26b0*/  IADD3 R12, P1, P2, R5, R92, R109 ;  /* 0x0000005c050c7210 */ /* 0x000fe40007a3e06d */
[----:B------:R-:W-:Y:S02]  /*26c0*/  FFMA R105, R60, R88, R105 ;  /* 0x000000583c697223 */ /* 0x000fe40000000069 */
[----:B------:R-:W-:-:S02]  /*26d0*/  IADD3.X R13, R15, R93, R111, P1, P2 ;  /* 0x0000005d0f0d7210 */ /* 0x000fc40000fe446f */
[----:B------:R-:W-:Y:S02]  /*26e0*/  ISETP.GT.AND P1, PT, R3, RZ, P3 ;  /* 0x000000ff0300720c */ /* 0x000fe40001f24270 */
[----:B------:R-:W-:Y:S02]  /*26f0*/  F2FP.F16.F32.PACK_AB R60, RZ, R105 ;  /* 0x00000069ff3c723e */ /* 0x000fe400000000ff */
[----:B------:R-:W-:-:S03]  /*2700*/  P2R R105, PR, RZ, 0x8 ;  /* 0x00000008ff697803 */ /* 0x000fc60000000000 */
[----:B------:R0:W-:Y:S06]  /*2710*/  @P0 STG.E.U16 desc[UR36][R92.64+0x10], R60 ;  /* 0x0000103c5c000986 */ /* 0x0001ec000c101524 */
[----:B------:R-:W-:Y:S05]  /*2720*/  @!P1 BRA `(.L_x_37) ;  /* 0x0000000000049947 */ /* 0x000fea0003800000 */
[----:B------:R4:W5:Y:S02]  /*2730*/  LDG.E.LTC128B.U16 R104, desc[UR36][R8.64+0x12] ;  /* 0x0000122408687981 */ /* 0x000964000c1e1520 */
.L_x_37:
[----:B------:R-:W-:Y:S05]  /*2740*/  BSYNC B1 ;  /* 0x0000000000017941 */ /* 0x000fea0003800000 */
.L_x_36:
[----:B0----5:R-:W-:Y:S01]  /*2750*/  HADD2.F32 R60, -RZ, R104.H0_H0 ;  /* 0x20000068ff3c7230 */ /* 0x021fe20000004100 */
[----:B------:R-:W-:Y:S01]  /*2760*/  ISETP.GT.AND P0, PT, R3, 0x8, P4 ;  /* 0x000000080300780c */ /* 0x000fe20002704270 */
[----:B------:R-:W-:Y:S03]  /*2770*/  BSSY B1, `(.L_x_38) ;  /* 0x000000a000017945 */ /* 0x000fe60003800000 */
[----:B------:R-:W-:-:S04]  /*2780*/  FMUL R60, R60, R89 ;  /* 0x000000593c3c7220 */ /* 0x000fc80000400000 */
[----:B------:R-:W-:Y:S01]  /*2790*/  FFMA R60, R61, R88, R60 ;  /* 0x000000583d3c7223 */ /* 0x000fe2000000003c */
[----:B------:R-:W-:-:S04]  /*27a0*/  @P1 IMAD.MOV.U32 R61, RZ, RZ, R93 ;  /* 0x000000ffff3d1224 */ /* 0x000fc800078e005d */
[----:B------:R-:W-:-:S04]  /*27b0*/  F2FP.F16.F32.PACK_AB R60, RZ, R60 ;  /* 0x0000003cff3c723e */ /* 0x000fc800000000ff */
[----:B------:R-:W-:Y:S01]  /*27c0*/  PRMT R106, R60, 0x7610, R106 ;  /* 0x000076103c6a7816 */ /* 0x000fe2000000006a */
[----:B------:R-:W-:-:S05]  /*27d0*/  @P1 IMAD.MOV.U32 R60, RZ, RZ, R92 ;  /* 0x000000ffff3c1224 */ /* 0x000fca00078e005c */
[----:B------:R0:W-:Y:S01]  /*27e0*/  @P1 STG.E.U16 desc[UR36][R60.64+0x12], R106 ;  /* 0x0000126a3c001986 */ /* 0x0001e2000c101524 */
[----:B------:R-:W-:Y:S05]  /*27f0*/  @!P0 BRA `(.L_x_39) ;  /* 0x0000000000048947 */ /* 0x000fea0003800000 */
[----:B------:R0:W5:Y:S02]  /*2800*/  LDG.E.LTC128B.U16 R104, desc[UR36][R56.64+0x10] ;  /* 0x0000102438687981 */ /* 0x000164000c1e1520 */
.L_x_39:
[----:B------:R-:W-:Y:S05]  /*2810*/  BSYNC B1 ;  /* 0x0000000000017941 */ /* 0x000fea0003800000 */
.L_x_38:
[----:B0----5:R-:W-:Y:S01]  /*2820*/  HADD2.F32 R60, -RZ, R104.H0_H0 ;  /* 0x20000068ff3c7230 */ /* 0x021fe20000004100 */
[----:B------:R-:W-:Y:S01]  /*2830*/  ISETP.GT.AND P1, PT, R3, 0x8, P3 ;  /* 0x000000080300780c */ /* 0x000fe20001f24270 */
[----:B------:R-:W-:Y:S03]  /*2840*/  BSSY B1, `(.L_x_40) ;  /* 0x0000007000017945 */ /* 0x000fe60003800000 */
[----:B------:R-:W-:-:S04]  /*2850*/  FMUL R61, R60, R89 ;  /* 0x000000593c3d7220 */ /* 0x000fc80000400000 */
[----:B------:R-:W-:-:S05]  /*2860*/  FFMA R61, R62, R88, R61 ;  /* 0x000000583e3d7223 */ /* 0x000fca000000003d */
[----:B------:R-:W-:-:S05]  /*2870*/  F2FP.F16.F32.PACK_AB R61, RZ, R61 ;  /* 0x0000003dff3d723e */ /* 0x000fca00000000ff */
[----:B------:R0:W-:Y:S01]  /*2880*/  @P0 STG.E.U16 desc[UR36][R58.64+0x10], R61 ;  /* 0x0000103d3a000986 */ /* 0x0001e2000c101524 */
[----:B------:R-:W-:Y:S05]  /*2890*/  @!P1 BRA `(.L_x_41) ;  /* 0x0000000000049947 */ /* 0x000fea0003800000 */
[----:B------:R0:W5:Y:S02]  /*28a0*/  LDG.E.LTC128B.U16 R104, desc[UR36][R56.64+0x12] ;  /* 0x0000122438687981 */ /* 0x000164000c1e1520 */
.L_x_41:
[----:B------:R-:W-:Y:S05]  /*28b0*/  BSYNC B1 ;  /* 0x0000000000017941 */ /* 0x000fea0003800000 */
.L_x_40:
[----:B-----5:R-:W-:Y:S01]  /*28c0*/  HADD2.F32 R60, -RZ, R104.H0_H0 ;  /* 0x20000068ff3c7230 */ /* 0x020fe20000004100 */
[----:B------:R-:W-:Y:S01]  /*28d0*/  IADD3 R113, P0, R113, 0x80, RZ ;  /* 0x0000008071717810 */ /* 0x000fe20007f1e0ff */
[----:B------:R-:W-:Y:S01]  /*28e0*/  BSSY B1, `(.L_x_42) ;  /* 0x000000b000017945 */ /* 0x000fe20003800000 */
[----:B------:R-:W-:Y:S02]  /*28f0*/  ISETP.GT.AND P2, PT, R4, 0x10, PT ;  /* 0x000000100400780c */ /* 0x000fe40003f44270 */
[----:B------:R-:W-:Y:S01]  /*2900*/  FMUL R60, R60, R89 ;  /* 0x000000593c3c7220 */ /* 0x000fe20000400000 */
[----:B------:R-:W-:Y:S01]  /*2910*/  IMAD.X R95, RZ, RZ, R95, P0 ;  /* 0x000000ffff5f7224 */ /* 0x000fe200000e065f */
[----:B------:R-:W-:Y:S02]  /*2920*/  ISETP.GT.AND P0, PT, R3, RZ, P2 ;  /* 0x000000ff0300720c */ /* 0x000fe40001704270 */
[----:B------:R-:W-:Y:S01]  /*2930*/  FFMA R60, R63, R88, R60 ;  /* 0x000000583f3c7223 */ /* 0x000fe2000000003c */
[----:B------:R-:W-:-:S04]  /*2940*/  P2R R106, PR, RZ, 0x4 ;  /* 0x00000004ff6a7803 */ /* 0x000fc80000000000 */
[----:B------:R-:W-:-:S05]  /*2950*/  F2FP.F16.F32.PACK_AB R60, RZ, R60 ;  /* 0x0000003cff3c723e */ /* 0x000fca00000000ff */
[----:B------:R0:W-:Y:S01]  /*2960*/  @P1 STG.E.U16 desc[UR36][R58.64+0x12], R60 ;  /* 0x0000123c3a001986 */ /* 0x0001e2000c101524 */
[----:B------:R-:W-:Y:S05]  /*2970*/  @!P0 BRA `(.L_x_43) ;  /* 0x0000000000048947 */ /* 0x000fea0003800000 */
[----:B------:R0:W5:Y:S02]  /*2980*/  LDG.E.LTC128B.U16 R104, desc[UR36][R8.64+0x20] ;  /* 0x0000202408687981 */ /* 0x000164000c1e1520 */
.L_x_43:
[----:B------:R-:W-:Y:S05]  /*2990*/  BSYNC B1 ;  /* 0x0000000000017941 */ /* 0x000fea0003800000 */
.L_x_42:
[----:B0----5:R-:W-:Y:S01]  /*29a0*/  HADD2.F32 R60, -RZ, R104.H0_H0 ;  /* 0x20000068ff3c7230 */ /* 0x021fe20000004100 */
[----:B------:R-:W-:Y:S01]  /*29b0*/  ISETP.GT.AND P1, PT, R4, 0x11, PT ;  /* 0x000000110400780c */ /* 0x000fe20003f24270 */
[-C--:B------:R-:W-:Y:S01]  /*29c0*/  IMAD.WIDE.U32 R62, R113, R96.reuse, R6 ;  /* 0x00000060713e7225 */ /* 0x080fe200078e0006 */
[----:B------:R-:W-:Y:S03]  /*29d0*/  BSSY B1, `(.L_x_44) ;  /* 0x0000021000017945 */ /* 0x000fe60003800000 */
[----:B------:R-:W-:Y:S01]  /*29e0*/  FMUL R21, R60, R89 ;  /* 0x000000593c157220 */ /* 0x000fe20000400000 */
[----:B------:R-:W-:-:S03]  /*29f0*/  IMAD R60, R95, R96, RZ ;  /* 0x000000605f3c7224 */ /* 0x000fc600078e02ff */
[----:B------:R-:W-:Y:S01]  /*2a00*/  FFMA R21, R64, R88, R21 ;  /* 0x0000005840157223 */ /* 0x000fe20000000015 */
[C---:B------:R-:W-:Y:S02]  /*2a10*/  IMAD R109, R113.reuse, R97, R60 ;  /* 0x00000061716d7224 */ /* 0x040fe400078e023c */
[----:B------:R-:W-:Y:S02]  /*2a20*/  IMAD.WIDE.U32 R60, R113, R96, R90 ;  /* 0x00000060713c7225 */ /* 0x000fe400078e005a */
[----:B------:R-:W-:Y:S02]  /*2a30*/  F2FP.F16.F32.PACK_AB R21, RZ, R21 ;  /* 0x00000015ff15723e */ /* 0x000fe400000000ff */
[----:B------:R-:W-:Y:S02]  /*2a40*/  IMAD.IADD R63, R109, 0x1, R63 ;  /* 0x000000016d3f7824 */ /* 0x000fe400078e023f */
[----:B------:R-:W-:Y:S01]  /*2a50*/  PRMT R95, R21, 0x7610, R95 ;  /* 0x00007610155f7816 */ /* 0x000fe2000000005f */
[----:B------:R-:W-:-:S02]  /*2a60*/  IMAD.IADD R21, R61, 0x1, R109 ;  /* 0x000000013d157824 */ /* 0x000fc400078e026d */
[----:B------:R-:W-:Y:S02]  /*2a70*/  IMAD.WIDE.U32 R96, R113, R96, R100 ;  /* 0x0000006071607225 */ /* 0x000fe400078e0064 */
[----:B------:R0:W-:Y:S02]  /*2a80*/  @P0 STG.E.U16 desc[UR36][R92.64+0x20], R95 ;  /* 0x0000205f5c000986 */ /* 0x0001e4000c101524 */
[----:B------:R-:W-:Y:S02]  /*2a90*/  IMAD.IADD R109, R109, 0x1, R97 ;  /* 0x000000016d6d7824 */ /* 0x000fe400078e0261 */
[----:B0-----:R-:W-:Y:S01]  /*2aa0*/  IMAD.WIDE.U32 R94, R23, R14, R62 ;  /* 0x0000000e175e7225 */ /* 0x001fe200078e003e */
[----:B------:R-:W-:-:S04]  /*2ab0*/  LEA R62, P0, R60, R10, 0x1 ;  /* 0x0000000a3c3e7211 */ /* 0x000fc800078008ff */
[----:B------:R-:W-:Y:S01]  /*2ac0*/  LEA.HI.X R63, R60, R11, R21, 0x1, P0 ;  /* 0x0000000b3c3f7211 */ /* 0x000fe200000f0c15 */
[----:B------:R-:W-:Y:S01]  /*2ad0*/  IMAD.IADD R21, R103, 0x1, R95 ;  /* 0x0000000167157824 */ /* 0x000fe200078e025f */
[----:B------:R-:W-:-:S04]  /*2ae0*/  LEA R60, P0, R94, R10, 0x1 ;  /* 0x0000000a5e3c7211 */ /* 0x000fc800078008ff */
[----:B------:R-:W-:Y:S02]  /*2af0*/  LEA.HI.X R61, R94, R11, R21, 0x1, P0 ;  /* 0x0000000b5e3d7211 */ /* 0x000fe400000f0c15 */
[----:B------:R-:W-:-:S04]  /*2b00*/  IADD3 R64, P0, R20, R96, RZ ;  /* 0x0000006014407210 */ /* 0x000fc80007f1e0ff */
[----:B------:R-:W-:Y:S02]  /*2b10*/  IADD3.X R90, R109, R91, RZ, P0, !PT ;  /* 0x0000005b6d5a7210 */ /* 0x000fe400007fe4ff */
[----:B------:R-:W-:-:S05]  /*2b20*/  IADD3 R20, P0, R6, R96, RZ ;  /* 0x0000006006147210 */ /* 0x000fca0007f1e0ff */
[----:B------:R-:W-:Y:S01]  /*2b30*/  IMAD.X R21, R7, 0x1, R109, P0 ;  /* 0x0000000107157824 */ /* 0x000fe200000e066d */
[----:B------:R-:W-:Y:S01]  /*2b40*/  LEA R6, P0, R64, R10, 0x1 ;  /* 0x0000000a40067211 */ /* 0x000fe200078008ff */
[----:B------:R-:W-:-:S03]  /*2b50*/  IMAD.WIDE.U32 R20, R23, R14, R20 ;  /* 0x0000000e17147225 */ /* 0x000fc600078e0014 */
[----:B------:R-:W-:Y:S02]  /*2b60*/  LEA.HI.X R7, R64, R11, R90, 0x1, P0 ;  /* 0x0000000b40077211 */ /* 0x000fe400000f0c5a */
[----:B------:R-:W-:Y:S01]  /*2b70*/  P2R R23, PR, RZ, 0x2 ;  /* 0x00000002ff177803 */ /* 0x000fe20000000000 */
[----:B------:R-:W-:Y:S01]  /*2b80*/  IMAD.IADD R103, R103, 0x1, R21 ;  /* 0x0000000167677824 */ /* 0x000fe200078e0215 */
[----:B------:R-:W-:-:S04]  /*2b90*/  LEA R10, P0, R20, R10, 0x1 ;  /* 0x0000000a140a7211 */ /* 0x000fc800078008ff */
[----:B------:R-:W-:Y:S02]  /*2ba0*/  LEA.HI.X R11, R20, R11, R103, 0x1, P0 ;  /* 0x0000000b140b7211 */ /* 0x000fe400000f0c67 */
[----:B------:R-:W-:-:S13]  /*2bb0*/  ISETP.GT.AND P0, PT, R3, RZ, P1 ;  /* 0x000000ff0300720c */ /* 0x000fda0000f04270 */
[----:B------:R-:W-:Y:S05]  /*2bc0*/  @!P0 BRA `(.L_x_45) ;  /* 0x0000000000048947 */ /* 0x000fea0003800000 */
[----:B------:R0:W5:Y:S02]  /*2bd0*/  LDG.E.LTC128B.U16 R104, desc[UR36][R8.64+0x22] ;  /* 0x0000222408687981 */ /* 0x000164000c1e1520 */
.L_x_45:
[----:B------:R-:W-:Y:S05]  /*2be0*/  BSYNC B1 ;  /* 0x0000000000017941 */ /* 0x000fea0003800000 */
.L_x_44:
[----:B-----5:R-:W-:Y:S01]  /*2bf0*/  HADD2.F32 R14, -RZ, R104.H0_H0 ;  /* 0x20000068ff0e7230 */ /* 0x020fe20000004100 */
[----:B------:R-:W-:Y:S01]  /*2c00*/  BSSY B1, `(.L_x_46) ;  /* 0x000000a000017945 */ /* 0x000fe20003800000 */
[----:B------:R-:W-:Y:S02]  /*2c10*/  @P0 IMAD.MOV.U32 R20, RZ, RZ, R92 ;  /* 0x000000ffff140224 */ /* 0x000fe400078e005c */
[----:B------:R-:W-:Y:S02]  /*2c20*/  @P0 IMAD.MOV.U32 R21, RZ, RZ, R93 ;  /* 0x000000ffff150224 */ /* 0x000fe400078e005d */
[----:B------:R-:W-:-:S04]  /*2c30*/  FMUL R14, R14, R89 ;  /* 0x000000590e0e7220 */ /* 0x000fc80000400000 */
[----:B------:R-:W-:-:S05]  /*2c40*/  FFMA R14, R65, R88, R14 ;  /* 0x00000058410e7223 */ /* 0x000fca000000000e */
[----:B------:R-:W-:-:S05]  /*2c50*/  F2FP.F16.F32.PACK_AB R14, RZ, R14 ;  /* 0x0000000eff0e723e */ /* 0x000fca00000000ff */
[----:B------:R0:W-:Y:S01]  /*2c60*/  @P0 STG.E.U16 desc[UR36][R20.64+0x22], R14 ;  /* 0x0000220e14000986 */ /* 0x0001e2000c101524 */
[----:B------:R-:W-:-:S13]  /*2c70*/  ISETP.GT.AND P0, PT, R3, 0x8, P2 ;  /* 0x000000080300780c */ /* 0x000fda0001704270 */
[----:B0-----:R-:W-:Y:S05]  /*2c80*/  @!P0 BRA `(.L_x_47) ;  /* 0x0000000000048947 */ /* 0x001fea0003800000 */
[----:B------:R0:W5:Y:S02]  /*2c90*/  LDG.E.LTC128B.U16 R104, desc[UR36][R56.64+0x20] ;  /* 0x0000202438687981 */ /* 0x000164000c1e1520 */
.L_x_47:
[----:B------:R-:W-:Y:S05]  /*2ca0*/  BSYNC B1 ;  /* 0x0000000000017941 */ /* 0x000fea0003800000 */
.L_x_46:
[----:B-----5:R-:W-:Y:S01]  /*2cb0*/  HADD2.F32 R14, -RZ, R104.H0_H0 ;  /* 0x20000068ff0e7230 */ /* 0x020fe20000004100 */
[----:B------:R-:W-:Y:S04]  /*2cc0*/  BSSY B1, `(.L_x_48) ;  /* 0x0000008000017945 */ /* 0x000fe80003800000 */
[----:B------:R-:W-:-:S04]  /*2cd0*/  FMUL R21, R14, R89 ;  /* 0x000000590e157220 */ /* 0x000fc80000400000 */
[----:B------:R-:W-:-:S05]  /*2ce0*/  FFMA R21, R66, R88, R21 ;  /* 0x0000005842157223 */ /* 0x000fca0000000015 */
[----:B------:R-:W-:-:S05]  /*2cf0*/  F2FP.F16.F32.PACK_AB R21, RZ, R21 ;  /* 0x00000015ff15723e */ /* 0x000fca00000000ff */
[----:B------:R0:W-:Y:S01]  /*2d00*/  @P0 STG.E.U16 desc[UR36][R58.64+0x20], R21 ;  /* 0x000020153a000986 */ /* 0x0001e2000c101524 */
[----:B------:R-:W-:-:S13]  /*2d10*/  ISETP.GT.AND P0, PT, R3, 0x8, P1 ;  /* 0x000000080300780c */ /* 0x000fda0000f04270 */
[----:B0-----:R-:W-:Y:S05]  /*2d20*/  @!P0 BRA `(.L_x_49) ;  /* 0x0000000000048947 */ /* 0x001fea0003800000 */
[----:B------:R0:W5:Y:S02]  /*2d30*/  LDG.E.LTC128B.U16 R104, desc[UR36][R56.64+0x22] ;  /* 0x0000222438687981 */ /* 0x000164000c1e1520 */
.L_x_49:
[----:B------:R-:W-:Y:S05]  /*2d40*/  BSYNC B1 ;  /* 0x0000000000017941 */ /* 0x000fea0003800000 */
.L_x_48:
[----:B-----5:R-:W-:Y:S01]  /*2d50*/  HADD2.F32 R14, -RZ, R104.H0_H0 ;  /* 0x20000068ff0e7230 */ /* 0x020fe20000004100 */
[----:B------:R-:W-:Y:S01]  /*2d60*/  ISETP.GT.AND P2, PT, R4, 0x18, PT ;  /* 0x000000180400780c */ /* 0x000fe20003f44270 */
[----:B------:R-:W-:Y:S03]  /*2d70*/  BSSY B1, `(.L_x_50) ;  /* 0x0000009000017945 */ /* 0x000fe60003800000 */
[----:B------:R-:W-:Y:S01]  /*2d80*/  FMUL R14, R14, R89 ;  /* 0x000000590e0e7220 */ /* 0x000fe20000400000 */
[----:B------:R-:W-:-:S03]  /*2d90*/  P2R R90, PR, RZ, 0x4 ;  /* 0x00000004ff5a7803 */ /* 0x000fc60000000000 */
[----:B------:R-:W-:-:S05]  /*2da0*/  FFMA R14, R67, R88, R14 ;  /* 0x00000058430e7223 */ /* 0x000fca000000000e */
[----:B------:R-:W-:-:S05]  /*2db0*/  F2FP.F16.F32.PACK_AB R14, RZ, R14 ;  /* 0x0000000eff0e723e */ /* 0x000fca00000000ff */
[----:B------:R0:W-:Y:S01]  /*2dc0*/  @P0 STG.E.U16 desc[UR36][R58.64+0x22], R14 ;  /* 0x0000220e3a000986 */ /* 0x0001e2000c101524 */
[----:B------:R-:W-:-:S13]  /*2dd0*/  ISETP.GT.AND P0, PT, R3, RZ, P2 ;  /* 0x000000ff0300720c */ /* 0x000fda0001704270 */
[----:B0-----:R-:W-:Y:S05]  /*2de0*/  @!P0 BRA `(.L_x_51) ;  /* 0x0000000000048947 */ /* 0x001fea0003800000 */
[----:B------:R0:W5:Y:S02]  /*2df0*/  LDG.E.LTC128B.U16 R104, desc[UR36][R8.64+0x30] ;  /* 0x0000302408687981 */ /* 0x000164000c1e1520 */
.L_x_51:
[----:B------:R-:W-:Y:S05]  /*2e00*/  BSYNC B1 ;  /* 0x0000000000017941 */ /* 0x000fea0003800000 */
.L_x_50:
[----:B-----5:R-:W-:Y:S01]  /*2e10*/  HADD2.F32 R14, -RZ, R104.H0_H0 ;  /* 0x20000068ff0e7230 */ /* 0x020fe20000004100 */
[----:B------:R-:W-:Y:S01]  /*2e20*/  ISETP.GT.AND P1, PT, R4, 0x19, PT ;  /* 0x000000190400780c */ /* 0x000fe20003f24270 */
[----:B------:R-:W-:Y:S01]  /*2e30*/  @P0 IMAD.MOV.U32 R20, RZ, RZ, R92 ;  /* 0x000000ffff140224 */ /* 0x000fe200078e005c */
[----:B------:R-:W-:Y:S02]  /*2e40*/  BSSY B1, `(.L_x_52) ;  /* 0x000000b000017945 */ /* 0x000fe40003800000 */
[----:B------:R-:W-:-:S04]  /*2e50*/  FMUL R21, R14, R89 ;  /* 0x000000590e157220 */ /* 0x000fc80000400000 */
[----:B------:R-:W-:Y:S01]  /*2e60*/  FFMA R21, R68, R88, R21 ;  /* 0x0000005844157223 */ /* 0x000fe20000000015 */
[----:B------:R-:W-:-:S04]  /*2e70*/  P2R R68, PR, RZ, 0x2 ;  /* 0x00000002ff447803 */ /* 0x000fc80000000000 */
[----:B------:R-:W-:-:S04]  /*2e80*/  F2FP.F16.F32.PACK_AB R21, RZ, R21 ;  /* 0x00000015ff15723e */ /* 0x000fc800000000ff */
[----:B------:R-:W-:Y:S01]  /*2e90*/  PRMT R14, R21, 0x7610, R14 ;  /* 0x00007610150e7816 */ /* 0x000fe2000000000e */
[----:B------:R-:W-:-:S05]  /*2ea0*/  @P0 IMAD.MOV.U32 R21, RZ, RZ, R93 ;  /* 0x000000ffff150224 */ /* 0x000fca00078e005d */
[----:B------:R0:W-:Y:S01]  /*2eb0*/  @P0 STG.E.U16 desc[UR36][R20.64+0x30], R14 ;  /* 0x0000300e14000986 */ /* 0x0001e2000c101524 */
[----:B------:R-:W-:-:S13]  /*2ec0*/  ISETP.GT.AND P0, PT, R3, RZ, P1 ;  /* 0x000000ff0300720c */ /* 0x000fda0000f04270 */
[----:B0-----:R-:W-:Y:S05]  /*2ed0*/  @!P0 BRA `(.L_x_53) ;  /* 0x0000000000048947 */ /* 0x001fea0003800000 */
[----:B------:R0:W5:Y:S02]  /*2ee0*/  LDG.E.LTC128B.U16 R104, desc[UR36][R8.64+0x32] ;  /* 0x0000322408687981 */ /* 0x000164000c1e1520 */
.L_x_53:
[----:B------:R-:W-:Y:S05]  /*2ef0*/  BSYNC B1 ;  /* 0x0000000000017941 */ /* 0x000fea0003800000 */
.L_x_52:
        /* <DEDUP_REMOVED lines=11> */
.L_x_55:
[----:B------:R-:W-:Y:S05]  /*2fb0*/  BSYNC B1 ;  /* 0x0000000000017941 */ /* 0x000fea0003800000 */
.L_x_54:
        /* <DEDUP_REMOVED lines=9> */
.L_x_57:
[----:B------:R-:W-:Y:S05]  /*3050*/  BSYNC B1 ;  /* 0x0000000000017941 */ /* 0x000fea0003800000 */
.L_x_56:
        /* <DEDUP_REMOVED lines=11> */
.L_x_59:
[----:B------:R-:W-:Y:S05]  /*3110*/  BSYNC B1 ;  /* 0x0000000000017941 */ /* 0x000fea0003800000 */
.L_x_58:
[----:B-----5:R-:W-:Y:S01]  /*3120*/  HADD2.F32 R14, -RZ, R104.H0_H0 ;  /* 0x20000068ff0e7230 */ /* 0x020fe20000004100 */
[----:B------:R-:W-:Y:S01]  /*3130*/  ISETP.GT.AND P1, PT, R4, 0x21, PT ;  /* 0x000000210400780c */ /* 0x000fe20003f24270 */
[----:B------:R-:W-:Y:S01]  /*3140*/  @P0 IMAD.MOV.U32 R20, RZ, RZ, R92 ;  /* 0x000000ffff140224 */ /* 0x000fe200078e005c */
[----:B------:R-:W-:Y:S02]  /*3150*/  BSSY B1, `(.L_x_60) ;  /* 0x000000b000017945 */ /* 0x000fe40003800000 */
[----:B------:R-:W-:Y:S01]  /*3160*/  FMUL R21, R14, R89 ;  /* 0x000000590e157220 */ /* 0x000fe20000400000 */
[----:B------:R-:W-:-:S03]  /*3170*/  P2R R70, PR, RZ, 0x2 ;  /* 0x00000002ff467803 */ /* 0x000fc60000000000 */
[----:B------:R-:W-:-:S05]  /*3180*/  FFMA R21, R72, R88, R21 ;  /* 0x0000005848157223 */ /* 0x000fca0000000015 */
[----:B------:R-:W-:-:S04]  /*3190*/  F2FP.F16.F32.PACK_AB R21, RZ, R21 ;  /* 0x00000015ff15723e */ /* 0x000fc800000000ff */
[----:B------:R-:W-:Y:S01]  /*31a0*/  PRMT R14, R21, 0x7610, R14 ;  /* 0x00007610150e7816 */ /* 0x000fe2000000000e */
[----:B------:R-:W-:-:S05]  /*31b0*/  @P0 IMAD.MOV.U32 R21, RZ, RZ, R93 ;  /* 0x000000ffff150224 */ /* 0x000fca00078e005d */
[----:B------:R0:W-:Y:S01]  /*31c0*/  @P0 STG.E.U16 desc[UR36][R20.64+0x40], R14 ;  /* 0x0000400e14000986 */ /* 0x0001e2000c101524 */
[----:B------:R-:W-:-:S13]  /*31d0*/  ISETP.GT.AND P0, PT, R3, RZ, P1 ;  /* 0x000000ff0300720c */ /* 0x000fda0000f04270 */
[----:B0-----:R-:W-:Y:S05]  /*31e0*/  @!P0 BRA `(.L_x_61) ;  /* 0x0000000000048947 */ /* 0x001fea0003800000 */
[----:B------:R0:W5:Y:S02]  /*31f0*/  LDG.E.LTC128B.U16 R104, desc[UR36][R8.64+0x42] ;  /* 0x0000422408687981 */ /* 0x000164000c1e1520 */
.L_x_61:
[----:B------:R-:W-:Y:S05]  /*3200*/  BSYNC B1 ;  /* 0x0000000000017941 */ /* 0x000fea0003800000 */
.L_x_60:
        /* <DEDUP_REMOVED lines=11> */
.L_x_63:
[----:B------:R-:W-:Y:S05]  /*32c0*/  BSYNC B1 ;  /* 0x0000000000017941 */ /* 0x000fea0003800000 */
.L_x_62:
        /* <DEDUP_REMOVED lines=9> */
.L_x_65:
[----:B------:R-:W-:Y:S05]  /*3360*/  BSYNC B1 ;  /* 0x0000000000017941 */ /* 0x000fea0003800000 */
.L_x_64:
        /* <DEDUP_REMOVED lines=11> */
.L_x_67:
[----:B------:R-:W-:Y:S05]  /*3420*/  BSYNC B1 ;  /* 0x0000000000017941 */ /* 0x000fea0003800000 */
.L_x_66:
[----:B-----5:R-:W-:Y:S01]  /*3430*/  HADD2.F32 R14, -RZ, R104.H0_H0 ;  /* 0x20000068ff0e7230 */ /* 0x020fe20000004100 */
[----:B------:R-:W-:Y:S01]  /*3440*/  ISETP.GT.AND P5, PT, R4, 0x29, PT ;  /* 0x000000290400780c */ /* 0x000fe20003fa4270 */
[----:B------:R-:W-:Y:S01]  /*3450*/  @P0 IMAD.MOV.U32 R20, RZ, RZ, R92 ;  /* 0x000000ffff140224 */ /* 0x000fe200078e005c */
[----:B------:R-:W-:Y:S02]  /*3460*/  BSSY B1, `(.L_x_68) ;  /* 0x000000b000017945 */ /* 0x000fe40003800000 */
[----:B------:R-:W-:-:S04]  /*3470*/  FMUL R21, R14, R89 ;  /* 0x000000590e157220 */ /* 0x000fc80000400000 */
[----:B------:R-:W-:-:S05]  /*3480*/  FFMA R21, R76, R88, R21 ;  /* 0x000000584c157223 */ /* 0x000fca0000000015 */
[----:B------:R-:W-:-:S04]  /*3490*/  F2FP.F16.F32.PACK_AB R21, RZ, R21 ;  /* 0x00000015ff15723e */ /* 0x000fc800000000ff */
[----:B------:R-:W-:Y:S01]  /*34a0*/  PRMT R14, R21, 0x7610, R14 ;  /* 0x00007610150e7816 */ /* 0x000fe2000000000e */
[----:B------:R-:W-:-:S05]  /*34b0*/  @P0 IMAD.MOV.U32 R21, RZ, RZ, R93 ;  /* 0x000000ffff150224 */ /* 0x000fca00078e005d */
[----:B------:R1:W-:Y:S01]  /*34c0*/  @P0 STG.E.U16 desc[UR36][R20.64+0x50], R14 ;  /* 0x0000500e14000986 */ /* 0x0003e2000c101524 */
[----:B------:R-:W-:Y:S02]  /*34d0*/  ISETP.GT.AND P0, PT, R3, RZ, P5 ;  /* 0x000000ff0300720c */ /* 0x000fe40002f04270 */
[----:B-1----:R-:W-:-:S11]  /*34e0*/  P2R R14, PR, RZ, 0x20 ;  /* 0x00000020ff0e7803 */ /* 0x002fd60000000000 */
[----:B------:R-:W-:Y:S05]  /*34f0*/  @!P0 BRA `(.L_x_69) ;  /* 0x0000000000048947 */ /* 0x000fea0003800000 */
[----:B------:R1:W5:Y:S02]  /*3500*/  LDG.E.LTC128B.U16 R104, desc[UR36][R8.64+0x52] ;  /* 0x0000522408687981 */ /* 0x000364000c1e1520 */
.L_x_69:
[----:B------:R-:W-:Y:S05]  /*3510*/  BSYNC B1 ;  /* 0x0000000000017941 */ /* 0x000fea0003800000 */
.L_x_68:
        /* <DEDUP_REMOVED lines=11> */
.L_x_71:
[----:B------:R-:W-:Y:S05]  /*35d0*/  BSYNC B1 ;  /* 0x0000000000017941 */ /* 0x000fea0003800000 */
.L_x_70:
        /* <DEDUP_REMOVED lines=9> */
.L_x_73:
[----:B------:R-:W-:Y:S05]  /*3670*/  BSYNC B1 ;  /* 0x0000000000017941 */ /* 0x000fea0003800000 */
.L_x_72:
[----:B-----5:R-:W-:Y:S01]  /*3680*/  HADD2.F32 R14, -RZ, R104.H0_H0 ;  /* 0x20000068ff0e7230 */ /* 0x020fe20000004100 */
[----:B------:R-:W-:Y:S01]  /*3690*/  ISETP.GT.AND P3, PT, R4, 0x30, PT ;  /* 0x000000300400780c */ /* 0x000fe20003f64270 */
[----:B------:R-:W-:Y:S03]  /*36a0*/  BSSY B1, `(.L_x_74) ;  /* 0x0000008000017945 */ /* 0x000fe60003800000 */
[----:B------:R-:W-:-:S04]  /*36b0*/  FMUL R14, R14, R89 ;  /* 0x000000590e0e7220 */ /* 0x000fc80000400000 */
[----:B------:R-:W-:-:S05]  /*36c0*/  FFMA R14, R79, R88, R14 ;  /* 0x000000584f0e7223 */ /* 0x000fca000000000e */
[----:B------:R-:W-:-:S05]  /*36d0*/  F2FP.F16.F32.PACK_AB R14, RZ, R14 ;  /* 0x0000000eff0e723e */ /* 0x000fca00000000ff */
[----:B------:R0:W-:Y:S01]  /*36e0*/  @P0 STG.E.U16 desc[UR36][R58.64+0x52], R14 ;  /* 0x0000520e3a000986 */ /* 0x0001e2000c101524 */
[----:B------:R-:W-:-:S13]  /*36f0*/  ISETP.GT.AND P0, PT, R3, RZ, P3 ;  /* 0x000000ff0300720c */ /* 0x000fda0001f04270 */
[----:B0-----:R-:W-:Y:S05]  /*3700*/  @!P0 BRA `(.L_x_75) ;  /* 0x0000000000048947 */ /* 0x001fea0003800000 */
[----:B------:R0:W5:Y:S02]  /*3710*/  LDG.E.LTC128B.U16 R104, desc[UR36][R8.64+0x60] ;  /* 0x0000602408687981 */ /* 0x000164000c1e1520 */
.L_x_75:
[----:B------:R-:W-:Y:S05]  /*3720*/  BSYNC B1 ;  /* 0x0000000000017941 */ /* 0x000fea0003800000 */
.L_x_74:
        /* <DEDUP_REMOVED lines=13> */
.L_x_77:
[----:B------:R-:W-:Y:S05]  /*3800*/  BSYNC B1 ;  /* 0x0000000000017941 */ /* 0x000fea0003800000 */
.L_x_76:
        /* <DEDUP_REMOVED lines=11> */
.L_x_79:
[----:B------:R-:W-:Y:S05]  /*38c0*/  BSYNC B1 ;  /* 0x0000000000017941 */ /* 0x000fea0003800000 */
.L_x_78:
        /* <DEDUP_REMOVED lines=9> */
.L_x_81:
[----:B------:R-:W-:Y:S05]  /*3960*/  BSYNC B1 ;  /* 0x0000000000017941 */ /* 0x000fea0003800000 */
.L_x_80:
        /* <DEDUP_REMOVED lines=10> */
.L_x_83:
[----:B------:R-:W-:Y:S05]  /*3a10*/  BSYNC B1 ;  /* 0x0000000000017941 */ /* 0x000fea0003800000 */
.L_x_82:
        /* <DEDUP_REMOVED lines=8> */
[----:B------:R-:W-:-:S05]  /*3aa0*/  IADD3 R20, P0, R5, R98, RZ ;  /* 0x0000006205147210 */ /* 0x000fca0007f1e0ff */
[----:B-1----:R-:W-:Y:S01]  /*3ab0*/  IMAD.X R21, R15, 0x1, R99, P0 ;  /* 0x000000010f157824 */ /* 0x002fe200000e0663 */
[----:B------:R-:W-:-:S05]  /*3ac0*/  IADD3 R64, P0, R5, R98, RZ ;  /* 0x0000006205407210 */ /* 0x000fca0007f1e0ff */
[----:B------:R-:W-:Y:S01]  /*3ad0*/  IMAD.X R65, R15, 0x1, R99, P0 ;  /* 0x000000010f417824 */ /* 0x000fe200000e0663 */
[----:B------:R-:W-:-:S05]  /*3ae0*/  IADD3 R14, P0, R5, R92, RZ ;  /* 0x0000005c050e7210 */ /* 0x000fca0007f1e0ff */
[----:B------:R-:W-:Y:S01]  /*3af0*/  IMAD.X R15, R15, 0x1, R93, P0 ;  /* 0x000000010f0f7824 */ /* 0x000fe200000e065d */
[----:B------:R-:W-:-:S04]  /*3b00*/  ISETP.GT.AND P0, PT, R4, 0x39, PT ;  /* 0x000000390400780c */ /* 0x000fc80003f04270 */
[----:B------:R-:W-:-:S13]  /*3b10*/  ISETP.GT.AND P4, PT, R3, RZ, P0 ;  /* 0x000000ff0300720c */ /* 0x000fda0000784270 */
[----:B------:R-:W-:Y:S05]  /*3b20*/  @!P4 BRA `(.L_x_85) ;  /* 0x000000000004c947 */ /* 0x000fea0003800000 */
[----:B------:R1:W5:Y:S02]  /*3b30*/  LDG.E.LTC128B.U16 R104, desc[UR36][R8.64+0x72] ;  /* 0x0000722408687981 */ /* 0x000364000c1e1520 */
.L_x_85:
[----:B------:R-:W-:Y:S05]  /*3b40*/  BSYNC B1 ;  /* 0x0000000000017941 */ /* 0x000fea0003800000 */
.L_x_84:
        /* <DEDUP_REMOVED lines=9> */
.L_x_87:
[----:B------:R-:W-:Y:S05]  /*3be0*/  BSYNC B1 ;  /* 0x0000000000017941 */ /* 0x000fea0003800000 */
.L_x_86:
        /* <DEDUP_REMOVED lines=9> */
.L_x_89:
[----:B------:R-:W-:Y:S05]  /*3c80*/  BSYNC B1 ;  /* 0x0000000000017941 */ /* 0x000fea0003800000 */
.L_x_88:
[----:B-----5:R-:W-:-:S05]  /*3c90*/  HADD2.F32 R4, -RZ, R104.H0_H0 ;  /* 0x20000068ff047230 */ /* 0x020fca0000004100 */
[----:B------:R-:W-:-:S04]  /*3ca0*/  FMUL R4, R4, R89 ;  /* 0x0000005904047220 */ /* 0x000fc80000400000 */
[----:B------:R-:W-:-:S05]  /*3cb0*/  FFMA R4, R87, R88, R4 ;  /* 0x0000005857047223 */ /* 0x000fca0000000004 */
[----:B------:R-:W-:-:S04]  /*3cc0*/  F2FP.F16.F32.PACK_AB R4, RZ, R4 ;  /* 0x00000004ff04723e */ /* 0x000fc800000000ff */
[----:B-1-34-:R-:W-:-:S05]  /*3cd0*/  PRMT R8, R4, 0x7610, R8 ;  /* 0x0000761004087816 */ /* 0x01afca0000000008 */
[----:B------:R1:W-:Y:S01]  /*3ce0*/  @P4 STG.E.U16 desc[UR36][R58.64+0x72], R8 ;  /* 0x000072083a004986 */ /* 0x0003e2000c101524 */
[----:B------:R-:W-:-:S13]  /*3cf0*/  ISETP.GT.AND P4, PT, R3, 0x80, P6 ;  /* 0x000000800300780c */ /* 0x000fda0003784270 */
[----:B------:R-:W3:Y:S01]  /*3d00*/  @P4 LDG.E.LTC128B.U16 R104, desc[UR36][R62.64] ;  /* 0x000000243e684981 */ /* 0x000ee2000c1e1520 */
[----:B------:R-:W-:Y:S01]  /*3d10*/  BSSY B1, `(.L_x_90) ;  /* 0x000000a000017945 */ /* 0x000fe20003800000 */
[----:B---3--:R-:W-:-:S05]  /*3d20*/  HADD2.F32 R4, -RZ, R104.H0_H0 ;  /* 0x20000068ff047230 */ /* 0x008fca0000004100 */
[----:B------:R-:W-:-:S04]  /*3d30*/  FMUL R5, R4, R89 ;  /* 0x0000005904057220 */ /* 0x000fc80000400000 */
[----:B------:R-:W-:-:S05]  /*3d40*/  FFMA R5, R24, R88, R5 ;  /* 0x0000005818057223 */ /* 0x000fca0000000005 */
[----:B------:R-:W-:-:S05]  /*3d50*/  F2FP.F16.F32.PACK_AB R5, RZ, R5 ;  /* 0x00000005ff05723e */ /* 0x000fca00000000ff */
[----:B------:R1:W-:Y:S01]  /*3d60*/  @P4 STG.E.U16 desc[UR36][R14.64], R5 ;  /* 0x000000050e004986 */ /* 0x0003e2000c101524 */
[----:B------:R-:W-:-:S04]  /*3d70*/  ISETP.NE.AND P4, PT, R107, RZ, PT ;  /* 0x000000ff6b00720c */ /* 0x000fc80003f85270 */
[----:B------:R-:W-:-:S13]  /*3d80*/  ISETP.GT.AND P4, PT, R3, 0x80, P4 ;  /* 0x000000800300780c */ /* 0x000fda0002784270 */
[----:B-1----:R-:W-:Y:S05]  /*3d90*/  @!P4 BRA `(.L_x_91) ;  /* 0x000000000004c947 */ /* 0x002fea0003800000 */
[----:B------:R1:W5:Y:S02]  /*3da0*/  LDG.E.LTC128B.U16 R104, desc[UR36][R60.64+0x2] ;  /* 0x000002243c687981 */ /* 0x000364000c1e1520 */
.L_x_91:
[----:B------:R-:W-:Y:S05]  /*3db0*/  BSYNC B1 ;  /* 0x0000000000017941 */ /* 0x000fea0003800000 */
.L_x_90:
[----:B-----5:R-:W-:Y:S01]  /*3dc0*/  HADD2.F32 R4, -RZ, R104.H0_H0 ;  /* 0x20000068ff047230 */ /* 0x020fe20000004100 */
[----:B------:R-:W-:Y:S01]  /*3dd0*/  ISETP.GT.AND P6, PT, R3, 0x88, P6 ;  /* 0x000000880300780c */ /* 0x000fe200037c4270 */
        /* <DEDUP_REMOVED lines=8> */
[----:B------:R-:W-:Y:S05]  /*3e60*/  @!P6 BRA `(.L_x_93) ;  /* 0x000000000004e947 */ /* 0x000fea0003800000 */
[----:B------:R4:W5:Y:S02]  /*3e70*/  LDG.E.LTC128B.U16 R104, desc[UR36][R6.64] ;  /* 0x0000002406687981 */ /* 0x000964000c1e1520 */
.L_x_93:
[----:B------:R-:W-:Y:S05]  /*3e80*/  BSYNC B1 ;  /* 0x0000000000017941 */ /* 0x000fea0003800000 */
.L_x_92:
[----:B---3-5:R-:W-:Y:S01]  /*3e90*/  HADD2.F32 R4, -RZ, R104.H0_H0 ;  /* 0x20000068ff047230 */ /* 0x028fe20000004100 */
[----:B------:R-:W-:Y:S01]  /*3ea0*/  ISETP.NE.AND P4, PT, R107, RZ, PT ;  /* 0x000000ff6b00720c */ /* 0x000fe20003f85270 */
[----:B------:R-:W-:Y:S03]  /*3eb0*/  BSSY B1, `(.L_x_94) ;  /* 0x0000008000017945 */ /* 0x000fe60003800000 */
[----:B------:R-:W-:Y:S01]  /*3ec0*/  FMUL R5, R4, R89 ;  /* 0x0000005904057220 */ /* 0x000fe20000400000 */
[----:B------:R-:W-:-:S03]  /*3ed0*/  ISETP.GT.AND P4, PT, R3, 0x88, P4 ;  /* 0x000000880300780c */ /* 0x000fc60002784270 */
[----:B------:R-:W-:-:S05]  /*3ee0*/  FFMA R5, R26, R88, R5 ;  /* 0x000000581a057223 */ /* 0x000fca0000000005 */
[----:B------:R-:W-:-:S05]  /*3ef0*/  F2FP.F16.F32.PACK_AB R5, RZ, R5 ;  /* 0x00000005ff05723e */ /* 0x000fca00000000ff */
[----:B------:R3:W-:Y:S01]  /*3f00*/  @P6 STG.E.U16 desc[UR36][R20.64], R5 ;  /* 0x0000000514006986 */ /* 0x0007e2000c101524 */
[----:B------:R-:W-:Y:S05]  /*3f10*/  @!P4 BRA `(.L_x_95) ;  /* 0x000000000004c947 */ /* 0x000fea0003800000 */
[----:B------:R0:W5:Y:S02]  /*3f20*/  LDG.E.LTC128B.U16 R104, desc[UR36][R10.64+0x2] ;  /* 0x000002240a687981 */ /* 0x000164000c1e1520 */
.L_x_95:
[----:B------:R-:W-:Y:S05]  /*3f30*/  BSYNC B1 ;  /* 0x0000000000017941 */ /* 0x000fea0003800000 */
.L_x_94:
[----:B-----5:R-:W-:Y:S01]  /*3f40*/  HADD2.F32 R4, -RZ, R104.H0_H0 ;  /* 0x20000068ff047230 */ /* 0x020fe20000004100 */
[----:B------:R-:W-:Y:S01]  /*3f50*/  ISETP.NE.AND P6, PT, R108, RZ, PT ;  /* 0x000000ff6c00720c */ /* 0x000fe20003fc5270 */
[----:B------:R-:W-:Y:S03]  /*3f60*/  BSSY B1, `(.L_x_96) ;  /* 0x0000008000017945 */ /* 0x000fe60003800000 */
[----:B------:R-:W-:-:S04]  /*3f70*/  FMUL R4, R4, R89 ;  /* 0x0000005904047220 */ /* 0x000fc80000400000 */
[----:B------:R-:W-:-:S05]  /*3f80*/  FFMA R4, R27, R88, R4 ;  /* 0x000000581b047223 */ /* 0x000fca0000000004 */
[----:B------:R-:W-:-:S05]  /*3f90*/  F2FP.F16.F32.PACK_AB R4, RZ, R4 ;  /* 0x00000004ff04723e */ /* 0x000fca00000000ff */
[----:B------:R0:W-:Y:S01]  /*3fa0*/  @P4 STG.E.U16 desc[UR36][R64.64+0x2], R4 ;  /* 0x0000020440004986 */ /* 0x0001e2000c101524 */
[----:B------:R-:W-:-:S13]  /*3fb0*/  ISETP.GT.AND P4, PT, R3, 0x80, P6 ;  /* 0x000000800300780c */ /* 0x000fda0003784270 */
[----:B0-----:R-:W-:Y:S05]  /*3fc0*/  @!P4 BRA `(.L_x_97) ;  /* 0x000000000004c947 */ /* 0x001fea0003800000 */
[----:B------:R0:W5:Y:S02]  /*3fd0*/  LDG.E.LTC128B.U16 R104, desc[UR36][R60.64+0x10] ;  /* 0x000010243c687981 */ /* 0x000164000c1e1520 */
.L_x_97:
[----:B------:R-:W-:Y:S05]  /*3fe0*/  BSYNC B1 ;  /* 0x0000000000017941 */ /* 0x000fea0003800000 */
.L_x_96:
[----:B-----5:R-:W-:Y:S01]  /*3ff0*/  HADD2.F32 R4, -RZ, R104.H0_H0 ;  /* 0x20000068ff047230 */ /* 0x020fe20000004100 */
[----:B------:R-:W-:Y:S01]  /*4000*/  ISETP.NE.AND P6, PT, R105, RZ, PT ;  /* 0x000000ff6900720c */ /* 0x000fe20003fc5270 */
[----:B------:R-:W-:Y:S03]  /*4010*/  BSSY B1, `(.L_x_98) ;  /* 0x000000b000017945 */ /* 0x000fe60003800000 */
[----:B---3--:R-:W-:Y:S01]  /*4020*/  FMUL R5, R4, R89 ;  /* 0x0000005904057220 */ /* 0x008fe20000400000 */
[----:B------:R-:W-:-:S03]  /*4030*/  @P4 IMAD.MOV.U32 R4, RZ, RZ, R14 ;  /* 0x000000ffff044224 */ /* 0x000fc600078e000e */
[----:B------:R-:W-:-:S05]  /*4040*/  FFMA R5, R28, R88, R5 ;  /* 0x000000581c057223 */ /* 0x000fca0000000005 */
[----:B------:R-:W-:-:S04]  /*4050*/  F2FP.F16.F32.PACK_AB R5, RZ, R5 ;  /* 0x00000005ff05723e */ /* 0x000fc800000000ff */
[----:B----4-:R-:W-:Y:S01]  /*4060*/  PRMT R6, R5, 0x7610, R6 ;  /* 0x0000761005067816 */ /* 0x010fe20000000006 */
[----:B------:R-:W-:-:S05]  /*4070*/  @P4 IMAD.MOV.U32 R5, RZ, RZ, R15 ;  /* 0x000000ffff054224 */ /* 0x000fca00078e000f */
[----:B------:R3:W-:Y:S01]  /*4080*/  @P4 STG.E.U16 desc[UR36][R4.64+0x10], R6 ;  /* 0x0000100604004986 */ /* 0x0007e2000c101524 */
[----:B------:R-:W-:-:S13]  /*4090*/  ISETP.GT.AND P4, PT, R3, 0x80, P6 ;  /* 0x000000800300780c */ /* 0x000fda0003784270 */
[----:B---3--:R-:W-:Y:S05]  /*40a0*/  @!P4 BRA `(.L_x_99) ;  /* 0x000000000004c947 */ /* 0x008fea0003800000 */
[----:B------:R3:W5:Y:S02]  /*40b0*/  LDG.E.LTC128B.U16 R104, desc[UR36][R60.64+0x12] ;  /* 0x000012243c687981 */ /* 0x000764000c1e1520 */
.L_x_99:
[----:B------:R-:W-:Y:S05]  /*40c0*/  BSYNC B1 ;  /* 0x0000000000017941 */ /* 0x000fea0003800000 */
.L_x_98:
[----:B-----5:R-:W-:Y:S01]  /*40d0*/  HADD2.F32 R4, -RZ, R104.H0_H0 ;  /* 0x20000068ff047230 */ /* 0x020fe20000004100 */
[----:B------:R-:W-:Y:S01]  /*40e0*/  BSSY B1, `(.L_x_100) ;  /* 0x000000c000017945 */ /* 0x000fe20003800000 */
[----:B------:R-:W-:-:S03]  /*40f0*/  @P4 IMAD.MOV.U32 R5, RZ, RZ, R15 ;  /* 0x000000ffff054224 */ /* 0x000fc600078e000f */
[----:B------:R-:W-:-:S04]  /*4100*/  FMUL R4, R4, R89 ;  /* 0x0000005904047220 */ /* 0x000fc80000400000 */
[----:B------:R-:W-:-:S05]  /*4110*/  FFMA R4, R29, R88, R4 ;  /* 0x000000581d047223 */ /* 0x000fca0000000004 */
[----:B------:R-:W-:-:S04]  /*4120*/  F2FP.F16.F32.PACK_AB R4, RZ, R4 ;  /* 0x00000004ff04723e */ /* 0x000fc800000000ff */
[----:B------:R-:W-:Y:S01]  /*4130*/  PRMT R6, R4, 0x7610, R6 ;  /* 0x0000761004067816 */ /* 0x000fe20000000006 */
[----:B------:R-:W-:-:S05]  /*4140*/  @P4 IMAD.MOV.U32 R4, RZ, RZ, R14 ;  /* 0x000000ffff044224 */ /* 0x000fca00078e000e */
[----:B------:R4:W-:Y:S01]  /*4150*/  @P4 STG.E.U16 desc[UR36][R4.64+0x12], R6 ;  /* 0x0000120604004986 */ /* 0x0009e2000c101524 */
[----:B------:R-:W-:-:S04]  /*4160*/  ISETP.NE.AND P4, PT, R108, RZ, PT ;  /* 0x000000ff6c00720c */ /* 0x000fc80003f85270 */
[----:B------:R-:W-:-:S13]  /*4170*/  ISETP.GT.AND P4, PT, R3, 0x88, P4 ;  /* 0x000000880300780c */ /* 0x000fda0002784270 */
[----:B----4-:R-:W-:Y:S05]  /*4180*/  @!P4 BRA `(.L_x_101) ;  /* 0x000000000004c947 */ /* 0x010fea0003800000 */
[----:B------:R4:W5:Y:S02]  /*4190*/  LDG.E.LTC128B.U16 R104, desc[UR36][R10.64+0x10] ;  /* 0x000010240a687981 */ /* 0x000964000c1e1520 */
.L_x_101:
[----:B------:R-:W-:Y:S05]  /*41a0*/  BSYNC B1 ;  /* 0x0000000000017941 */ /* 0x000fea0003800000 */
.L_x_100:
        /* <DEDUP_REMOVED lines=9> */
.L_x_103:
[----:B------:R-:W-:Y:S05]  /*4240*/  BSYNC B1 ;  /* 0x0000000000017941 */ /* 0x000fea0003800000 */
.L_x_102:
[----:B-----5:R-:W-:Y:S01]  /*4250*/  HADD2.F32 R4, -RZ, R104.H0_H0 ;  /* 0x20000068ff047230 */ /* 0x020fe20000004100 */
[----:B------:R-:W-:Y:S01]  /*4260*/  ISETP.NE.AND P6, PT, R106, RZ, PT ;  /* 0x000000ff6a00720c */ /* 0x000fe20003fc5270 */
        /* <DEDUP_REMOVED lines=8> */
[----:B------:R-:W-:-:S13]  /*42f0*/  ISETP.GT.AND P4, PT, R3, 0x80, P6 ;  /* 0x000000800300780c */ /* 0x000fda0003784270 */
[----:B0-----:R-:W-:Y:S05]  /*4300*/  @!P4 BRA `(.L_x_105) ;  /* 0x000000000004c947 */ /* 0x001fea0003800000 */
[----:B------:R0:W5:Y:S02]  /*4310*/  LDG.E.LTC128B.U16 R104, desc[UR36][R60.64+0x20] ;  /* 0x000020243c687981 */ /* 0x000164000c1e1520 */
.L_x_105:
[----:B------:R-:W-:Y:S05]  /*4320*/  BSYNC B1 ;  /* 0x0000000000017941 */ /* 0x000fea0003800000 */
.L_x_104:
[----:B-----5:R-:W-:Y:S01]  /*4330*/  HADD2.F32 R4, -RZ, R104.H0_H0 ;  /* 0x20000068ff047230 */ /* 0x020fe20000004100 */
[----:B------:R-:W-:Y:S01]  /*4340*/  ISETP.NE.AND P6, PT, R23, RZ, PT ;  /* 0x000000ff1700720c */ /* 0x000fe20003fc5270 */
[----:B------:R-:W-:Y:S03]  /*4350*/  BSSY B1, `(.L_x_106) ;  /* 0x000000b000017945 */ /* 0x000fe60003800000 */
[----:B------:R-:W-:Y:S01]  /*4360*/  FMUL R5, R4, R89 ;  /* 0x0000005904057220 */ /* 0x000fe20000400000 */
[----:B------:R-:W-:-:S03]  /*4370*/  @P4 IMAD.MOV.U32 R4, RZ, RZ, R14 ;  /* 0x000000ffff044224 */ /* 0x000fc600078e000e */
        /* <DEDUP_REMOVED lines=8> */
.L_x_107:
[----:B------:R-:W-:Y:S05]  /*4400*/  BSYNC B1 ;  /* 0x0000000000017941 */ /* 0x000fea0003800000 */
.L_x_106:
[----:B-----5:R-:W-:Y:S01]  /*4410*/  HADD2.F32 R4, -RZ, R104.H0_H0 ;  /* 0x20000068ff047230 */ /* 0x020fe20000004100 */
[----:B------:R-:W-:Y:S01]  /*4420*/  BSSY B1, `(.L_x_108) ;  /* 0x000000c000017945 */ /* 0x000fe20003800000 */
[----:B------:R-:W-:-:S03]  /*4430*/  @P4 IMAD.MOV.U32 R5, RZ, RZ, R15 ;  /* 0x000000ffff054224 */ /* 0x000fc600078e000f */
[----:B------:R-:W-:-:S04]  /*4440*/  FMUL R4, R4, R89 ;  /* 0x0000005904047220 */ /* 0x000fc80000400000 */
[----:B------:R-:W-:-:S05]  /*4450*/  FFMA R4, R33, R88, R4 ;  /* 0x0000005821047223 */ /* 0x000fca0000000004 */
[----:B------:R-:W-:-:S04]  /*4460*/  F2FP.F16.F32.PACK_AB R4, RZ, R4 ;  /* 0x00000004ff04723e */ /* 0x000fc800000000ff */
[----:B------:R-:W-:Y:S02]  /*4470*/  PRMT R6, R4, 0x7610, R6 ;  /* 0x0000761004067816 */ /* 0x000fe40000000006 */
[----:B------:R-:W-:-:S05]  /*4480*/  @P4 MOV R4, R14 ;  /* 0x0000000e00044202 */ /* 0x000fca0000000f00 */
[----:B------:R0:W-:Y:S01]  /*4490*/  @P4 STG.E.U16 desc[UR36][R4.64+0x22], R6 ;  /* 0x0000220604004986 */ /* 0x0001e2000c101524 */
[----:B------:R-:W-:-:S04]  /*44a0*/  ISETP.NE.AND P4, PT, R106, RZ, PT ;  /* 0x000000ff6a00720c */ /* 0x000fc80003f85270 */
[----:B------:R-:W-:-:S13]  /*44b0*/  ISETP.GT.AND P4, PT, R3, 0x88, P4 ;  /* 0x000000880300780c */ /* 0x000fda0002784270 */
[----:B0-----:R-:W-:Y:S05]  /*44c0*/  @!P4 BRA `(.L_x_109) ;  /* 0x000000000004c947 */ /* 0x001fea0003800000 */
[----:B------:R0:W5:Y:S02]  /*44d0*/  LDG.E.LTC128B.U16 R104, desc[UR36][R10.64+0x20] ;  /* 0x000020240a687981 */ /* 0x000164000c1e1520 */
.L_x_109:
[----:B------:R-:W-:Y:S05]  /*44e0*/  BSYNC B1 ;  /* 0x0000000000017941 */ /* 0x000fea0003800000 */
.L_x_108:
[----:B-----5:R-:W-:Y:S01]  /*44f0*/  HADD2.F32 R4, -RZ, R104.H0_H0 ;  /* 0x20000068ff047230 */ /* 0x020fe20000004100 */
[----:B------:R-:W-:Y:S04]  /*4500*/  BSSY B1, `(.L_x_110) ;  /* 0x000000b000017945 */ /* 0x000fe80003800000 */
        /* <DEDUP_REMOVED lines=10> */
.L_x_111:
[----:B------:R-:W-:Y:S05]  /*45b0*/  BSYNC B1 ;  /* 0x0000000000017941 */ /* 0x000fea0003800000 */
.L_x_110:
        /* <DEDUP_REMOVED lines=13> */
.L_x_113:
[----:B------:R-:W-:Y:S05]  /*4690*/  BSYNC B1 ;  /* 0x0000000000017941 */ /* 0x000fea0003800000 */
.L_x_112:
        /* <DEDUP_REMOVED lines=13> */
.L_x_115:
[----:B------:R-:W-:Y:S05]  /*4770*/  BSYNC B1 ;  /* 0x0000000000017941 */ /* 0x000fea0003800000 */
.L_x_114:
        /* <DEDUP_REMOVED lines=11> */
[----:B0-----:R-:W-:Y:S05]  /*4830*/  @!P4 BRA `(.L_x_117) ;  /* 0x000000000004c947 */ /* 0x001fea0003800000 */
[----:B------:R0:W5:Y:S02]  /*4840*/  LDG.E.LTC128B.U16 R104, desc[UR36][R10.64+0x30] ;  /* 0x000030240a687981 */ /* 0x000164000c1e1520 */
.L_x_117:
[----:B------:R-:W-:Y:S05]  /*4850*/  BSYNC B1 ;  /* 0x0000000000017941 */ /* 0x000fea0003800000 */
.L_x_116:
        /* <DEDUP_REMOVED lines=12> */
.L_x_119:
[----:B------:R-:W-:Y:S05]  /*4920*/  BSYNC B1 ;  /* 0x0000000000017941 */ /* 0x000fea0003800000 */
.L_x_118:
        /* <DEDUP_REMOVED lines=13> */
.L_x_121:
[----:B------:R-:W-:Y:S05]  /*4a00*/  BSYNC B1 ;  /* 0x0000000000017941 */ /* 0x000fea0003800000 */
.L_x_120:
        /* <DEDUP_REMOVED lines=13> */
.L_x_123:
[----:B------:R-:W-:Y:S05]  /*4ae0*/  BSYNC B1 ;  /* 0x0000000000017941 */ /* 0x000fea0003800000 */
.L_x_122:
        /* <DEDUP_REMOVED lines=13> */
.L_x_125:
[----:B------:R-:W-:Y:S05]  /*4bc0*/  BSYNC B1 ;  /* 0x0000000000017941 */ /* 0x000fea0003800000 */
.L_x_124:
        /* <DEDUP_REMOVED lines=12> */
.L_x_127:
[----:B------:R-:W-:Y:S05]  /*4c90*/  BSYNC B1 ;  /* 0x0000000000017941 */ /* 0x000fea0003800000 */
.L_x_126:
        /* <DEDUP_REMOVED lines=13> */
.L_x_129:
[----:B------:R-:W-:Y:S05]  /*4d70*/  BSYNC B1 ;  /* 0x0000000000017941 */ /* 0x000fea0003800000 */
.L_x_128:
        /* <DEDUP_REMOVED lines=12> */
.L_x_131:
[----:B------:R-:W-:Y:S05]  /*4e40*/  BSYNC B1 ;  /* 0x0000000000017941 */ /* 0x000fea0003800000 */
.L_x_130:
        /* <DEDUP_REMOVED lines=12> */
.L_x_133:
[----:B------:R-:W-:Y:S05]  /*4f10*/  BSYNC B1 ;  /* 0x0000000000017941 */ /* 0x000fea0003800000 */
.L_x_132:
[----:B-----5:R-:W-:Y:S01]  /*4f20*/  HADD2.F32 R4, -RZ, R104.H0_H0 ;  /* 0x20000068ff047230 */ /* 0x020fe20000004100 */
[----:B------:R-:W-:Y:S01]  /*4f30*/  ISETP.GT.AND P5, PT, R3, 0x88, P5 ;  /* 0x000000880300780c */ /* 0x000fe20002fa4270 */
        /* <DEDUP_REMOVED lines=8> */
[----:B------:R-:W-:Y:S05]  /*4fc0*/  @!P5 BRA `(.L_x_135) ;  /* 0x000000000004d947 */ /* 0x000fea0003800000 */
[----:B------:R0:W5:Y:S02]  /*4fd0*/  LDG.E.LTC128B.U16 R104, desc[UR36][R10.64+0x52] ;  /* 0x000052240a687981 */ /* 0x000164000c1e1520 */
.L_x_135:
[----:B------:R-:W-:Y:S05]  /*4fe0*/  BSYNC B1 ;  /* 0x0000000000017941 */ /* 0x000fea0003800000 */
.L_x_134:
[----:B0----5:R-:W-:Y:S01]  /*4ff0*/  HADD2.F32 R4, -RZ, R104.H0_H0 ;  /* 0x20000068ff047230 */ /* 0x021fe20000004100 */
        /* <DEDUP_REMOVED lines=11> */
.L_x_137:
[----:B------:R-:W-:Y:S05]  /*50b0*/  BSYNC B1 ;  /* 0x0000000000017941 */ /* 0x000fea0003800000 */
.L_x_136:
[----:B0----5:R-:W-:Y:S01]  /*50c0*/  HADD2.F32 R4, -RZ, R104.H0_H0 ;  /* 0x20000068ff047230 */ /* 0x021fe20000004100 */
        /* <DEDUP_REMOVED lines=11> */
.L_x_139:
[----:B------:R-:W-:Y:S05]  /*5180*/  BSYNC B1 ;  /* 0x0000000000017941 */ /* 0x000fea0003800000 */
.L_x_138:
        /* <DEDUP_REMOVED lines=12> */
.L_x_141:
[----:B------:R-:W-:Y:S05]  /*5250*/  BSYNC B1 ;  /* 0x0000000000017941 */ /* 0x000fea0003800000 */
.L_x_140:
        /* <DEDUP_REMOVED lines=12> */
.L_x_143:
[----:B------:R-:W-:Y:S05]  /*5320*/  BSYNC B1 ;  /* 0x0000000000017941 */ /* 0x000fea0003800000 */
.L_x_142:
[----:B0----5:R-:W-:Y:S01]  /*5330*/  HADD2.F32 R4, -RZ, R104.H0_H0 ;  /* 0x20000068ff047230 */ /* 0x021fe20000004100 */
[----:B------:R-:W-:Y:S01]  /*5340*/  ISETP.GT.AND P3, PT, R3, 0x80, P1 ;  /* 0x000000800300780c */ /* 0x000fe20000f64270 */
[----:B------:R-:W-:Y:S01]  /*5350*/  @P2 IMAD.MOV.U32 R5, RZ, RZ, R13 ;  /* 0x000000ffff052224 */ /* 0x000fe200078e000d */
[----:B------:R-:W-:Y:S02]  /*5360*/  BSSY B1, `(.L_x_144) ;  /* 0x0000009000017945 */ /* 0x000fe40003800000 */
[----:B------:R-:W-:-:S04]  /*5370*/  FMUL R4, R4, R89 ;  /* 0x0000005904047220 */ /* 0x000fc80000400000 */
[----:B------:R-:W-:-:S05]  /*5380*/  FFMA R4, R51, R88, R4 ;  /* 0x0000005833047223 */ /* 0x000fca0000000004 */
[----:B------:R-:W-:-:S04]  /*5390*/  F2FP.F16.F32.PACK_AB R4, RZ, R4 ;  /* 0x00000004ff04723e */ /* 0x000fc800000000ff */
[----:B------:R-:W-:Y:S02]  /*53a0*/  PRMT R6, R4, 0x7610, R6 ;  /* 0x0000761004067816 */ /* 0x000fe40000000006 */
[----:B------:R-:W-:-:S05]  /*53b0*/  @P2 MOV R4, R12 ;  /* 0x0000000c00042202 */ /* 0x000fca0000000f00 */
[----:B------:R0:W-:Y:S01]  /*53c0*/  @P2 STG.E.U16 desc[UR36][R4.64+0x62], R6 ;  /* 0x0000620604002986 */ /* 0x0001e2000c101524 */
[----:B------:R-:W-:Y:S05]  /*53d0*/  @!P3 BRA `(.L_x_145) ;  /* 0x000000000004b947 */ /* 0x000fea0003800000 */
[----:B------:R0:W5:Y:S02]  /*53e0*/  LDG.E.LTC128B.U16 R104, desc[UR36][R60.64+0x70] ;  /* 0x000070243c687981 */ /* 0x000164000c1e1520 */
.L_x_145:
[----:B------:R-:W-:Y:S05]  /*53f0*/  BSYNC B1 ;  /* 0x0000000000017941 */ /* 0x000fea0003800000 */
.L_x_144:
        /* <DEDUP_REMOVED lines=12> */
.L_x_147:
[----:B------:R-:W-:Y:S05]  /*54c0*/  BSYNC B1 ;  /* 0x0000000000017941 */ /* 0x000fea0003800000 */
.L_x_146:
        /* <DEDUP_REMOVED lines=9> */
.L_x_149:
[----:B------:R-:W-:Y:S05]  /*5560*/  BSYNC B1 ;  /* 0x0000000000017941 */ /* 0x000fea0003800000 */
.L_x_148:
        /* <DEDUP_REMOVED lines=12> */
.L_x_151:
[----:B------:R-:W-:Y:S05]  /*5630*/  BSYNC B1 ;  /* 0x0000000000017941 */ /* 0x000fea0003800000 */
.L_x_150:
[----:B------:R-:W-:Y:S05]  /*5640*/  @!P0 BRA `(.L_x_152) ;  /* 0x0000001400f08947 */ /* 0x000fea0003800000 */
[----:B-----5:R-:W-:-:S05]  /*5650*/  HADD2.F32 R104, -RZ, R104.H0_H0 ;  /* 0x20000068ff687230 */ /* 0x020fca0000004100 */
[----:B------:R-:W-:-:S04]  /*5660*/  FMUL R104, R104, R89 ;  /* 0x0000005968687220 */ /* 0x000fc80000400000 */
[----:B------:R-:W-:-:S05]  /*5670*/  FFMA R104, R55, R88, R104 ;  /* 0x0000005837687223 */ /* 0x000fca0000000068 */
[----:B------:R-:W-:-:S05]  /*5680*/  F2FP.F16.F32.PACK_AB R104, RZ, R104 ;  /* 0x00000068ff68723e */ /* 0x000fca00000000ff */
[----:B------:R0:W-:Y:S01]  /*5690*/  STG.E.U16 desc[UR36][R12.64+0x72], R104 ;  /* 0x000072680c007986 */ /* 0x0001e2000c101524 */
[----:B------:R-:W-:Y:S05]  /*56a0*/  BRA `(.L_x_152) ;  /* 0x0000001400d87947 */ /* 0x000fea0003800000 */
.L_x_29:
[----:B------:R-:W-:Y:S01]  /*56b0*/  ULDC.64 UR4, c[0x0][0x5c0] ;  /* 0x0001700000047ab9 */ /* 0x000fe20000000a00 */
[----:B------:R-:W-:Y:S01]  /*56c0*/  ISETP.GT.AND P3, PT, R4, 0x1, PT ;  /* 0x000000010400780c */ /* 0x000fe20003f64270 */
[-C--:B------:R-:W-:Y:S01]  /*56d0*/  FMUL R56, R56, R88.reuse ;  /* 0x0000005838387220 */ /* 0x080fe20000400000 */
[----:B------:R-:W-:Y:S01]  /*56e0*/  LEA R14, P1, R104, UR4, 0x1 ;  /* 0x00000004680e7c11 */ /* 0x000fe2000f8208ff */
[-C--:B------:R-:W-:Y:S01]  /*56f0*/  FMUL R57, R57, R88.reuse ;  /* 0x0000005839397220 */ /* 0x080fe20000400000 */
[----:B------:R-:W-:Y:S01]  /*5700*/  IMAD.SHL.U32 R7, R12, 0x10, RZ ;  /* 0x000000100c077824 */ /* 0x000fe200078e00ff */
[----:B------:R-:W-:Y:S01]  /*5710*/  ISETP.GT.AND P2, PT, R3, 0x8, P6 ;  /* 0x000000080300780c */ /* 0x000fe20003744270 */
[-C--:B------:R-:W-:Y:S01]  /*5720*/  FMUL R58, R58, R88.reuse ;  /* 0x000000583a3a7220 */ /* 0x080fe20000400000 */
[----:B------:R-:W-:Y:S01]  /*5730*/  LEA.HI.X R15, R104, UR5, R93, 0x1, P1 ;  /* 0x00000005680f7c11 */ /* 0x000fe200088f0c5d */
[-C--:B------:R-:W-:Y:S01]  /*5740*/  FMUL R59, R59, R88.reuse ;  /* 0x000000583b3b7220 */ /* 0x080fe20000400000 */
[----:B------:R-:W-:Y:S01]  /*5750*/  ISETP.GT.AND P1, PT, R3, RZ, P3 ;  /* 0x000000ff0300720c */ /* 0x000fe20001f24270 */
[----:B------:R-:W-:Y:S01]  /*5760*/  FMUL R60, R60, R88 ;  /* 0x000000583c3c7220 */ /* 0x000fe20000400000 */
[----:B------:R-:W-:Y:S01]  /*5770*/  F2FP.F16.F32.PACK_AB R56, RZ, R56 ;  /* 0x00000038ff38723e */ /* 0x000fe200000000ff */
[-C--:B------:R-:W-:Y:S01]  /*5780*/  FMUL R61, R61, R88.reuse ;  /* 0x000000583d3d7220 */ /* 0x080fe20000400000 */
[----:B------:R-:W-:Y:S01]  /*5790*/  F2FP.F16.F32.PACK_AB R57, RZ, R57 ;  /* 0x00000039ff39723e */ /* 0x000fe200000000ff */
[----:B------:R-:W-:Y:S01]  /*57a0*/  FMUL R63, R63, R88 ;  /* 0x000000583f3f7220 */ /* 0x000fe20000400000 */
[C---:B------:R-:W-:Y:S01]  /*57b0*/  SHF.L.U64.HI R5, R12.reuse, 0x4, R13 ;  /* 0x000000040c057819 */ /* 0x040fe2000001020d */
[----:B------:R-:W-:Y:S01]  /*57c0*/  @P0 STG.E.U16 desc[UR36][R14.64], R56 ;  /* 0x000000380e000986 */ /* 0x000fe2000c101524 */
[----:B------:R-:W-:Y:S01]  /*57d0*/  PRMT R9, R57, 0x7610, R9 ;  /* 0x0000761039097816 */ /* 0x000fe20000000009 */
[----:B------:R-:W-:Y:S01]  /*57e0*/  IMAD.SHL.U32 R57, R12, 0x100, RZ ;  /* 0x000001000c397824 */ /* 0x000fe200078e00ff */
[----:B------:R-:W-:Y:S01]  /*57f0*/  IADD3 R8, P0, R7, R14, RZ ;  /* 0x0000000e07087210 */ /* 0x000fe20007f1e0ff */
[----:B------:R-:W-:Y:S01]  /*5800*/  FMUL R62, R62, R88 ;  /* 0x000000583e3e7220 */ /* 0x000fe20000400000 */
[----:B------:R-:W-:Y:S01]  /*5810*/  F2FP.F16.F32.PACK_AB R58, RZ, R58 ;  /* 0x0000003aff3a723e */ /* 0x000fe200000000ff */
[--C-:B------:R-:W-:Y:S01]  /*5820*/  @P1 IMAD.MOV.U32 R10, RZ, RZ, R14.reuse ;  /* 0x000000ffff0a1224 */ /* 0x100fe200078e000e */
[----:B------:R-:W-:Y:S01]  /*5830*/  SHF.L.U64.HI R23, R12, 0x8, R13 ;  /* 0x000000080c177819 */ /* 0x000fe2000001020d */
[--C-:B------:R-:W-:Y:S01]  /*5840*/  @P1 IMAD.MOV.U32 R11, RZ, RZ, R15.reuse ;  /* 0x000000ffff0b1224 */ /* 0x100fe200078e000f */
[----:B------:R-:W-:Y:S01]  /*5850*/  ISETP.GT.AND P4, PT, R4, 0x8, PT ;  /* 0x000000080400780c */ /* 0x000fe20003f84270 */
[-C--:B------:R-:W-:Y:S01]  /*5860*/  FMUL R64, R64, R88.reuse ;  /* 0x0000005840407220 */ /* 0x080fe20000400000 */
[----:B------:R-:W-:Y:S01]  /*5870*/  F2FP.F16.F32.PACK_AB R59, RZ, R59 ;  /* 0x0000003bff3b723e */ /* 0x000fe200000000ff */
[----:B------:R-:W-:Y:S01]  /*5880*/  FMUL R65, R65, R88 ;  /* 0x0000005841417220 */ /* 0x000fe20000400000 */
[----:B------:R0:W-:Y:S01]  /*5890*/  @P1 STG.E.U16 desc[UR36][R10.64+0x2], R9 ;  /* 0x000002090a001986 */ /* 0x0001e2000c101524 */
[----:B------:R-:W-:Y:S01]  /*58a0*/  F2FP.F16.F32.PACK_AB R60, RZ, R60 ;  /* 0x0000003cff3c723e */ /* 0x000fe200000000ff */
[-C--:B------:R-:W-:Y:S01]  /*58b0*/  FMUL R66, R66, R88.reuse ;  /* 0x0000005842427220 */ /* 0x080fe20000400000 */
[----:B------:R-:W-:Y:S01]  /*58c0*/  F2FP.F16.F32.PACK_AB R61, RZ, R61 ;  /* 0x0000003dff3d723e */ /* 0x000fe200000000ff */
[-C--:B------:R-:W-:Y:S01]  /*58d0*/  FMUL R67, R67, R88.reuse ;  /* 0x0000005843437220 */ /* 0x080fe20000400000 */
[----:B------:R-:W-:Y:S01]  /*58e0*/  F2FP.F16.F32.PACK_AB R63, RZ, R63 ;  /* 0x0000003fff3f723e */ /* 0x000fe200000000ff */
[----:B------:R-:W-:Y:S01]  /*58f0*/  FMUL R68, R68, R88 ;  /* 0x0000005844447220 */ /* 0x000fe20000400000 */
[----:B------:R-:W-:Y:S01]  /*5900*/  F2FP.F16.F32.PACK_AB R62, RZ, R62 ;  /* 0x0000003eff3e723e */ /* 0x000fe200000000ff */
[----:B------:R-:W-:Y:S01]  /*5910*/  FMUL R69, R69, R88 ;  /* 0x0000005845457220 */ /* 0x000fe20000400000 */
[----:B------:R-:W-:Y:S01]  /*5920*/  F2FP.F16.F32.PACK_AB R64, RZ, R64 ;  /* 0x00000040ff40723e */ /* 0x000fe200000000ff */
[-C--:B------:R-:W-:Y:S01]  /*5930*/  FMUL R70, R70, R88.reuse ;  /* 0x0000005846467220 */ /* 0x080fe20000400000 */
[----:B------:R-:W-:Y:S01]  /*5940*/  F2FP.F16.F32.PACK_AB R65, RZ, R65 ;  /* 0x00000041ff41723e */ /* 0x000fe200000000ff */
[----:B0-----:R-:W-:Y:S01]  /*5950*/  IMAD.X R9, R5, 0x1, R15, P0 ;  /* 0x0000000105097824 */ /* 0x001fe200000e060f */
[----:B------:R-:W-:Y:S01]  /*5960*/  ISETP.GT.AND P0, PT, R3, 0x8, P3 ;  /* 0x000000080300780c */ /* 0x000fe20001f04270 */
[-C--:B------:R-:W-:Y:S01]  /*5970*/  FMUL R71, R71, R88.reuse ;  /* 0x0000005847477220 */ /* 0x080fe20000400000 */
[----:B------:R-:W-:Y:S01]  /*5980*/  ISETP.GT.AND P3, PT, R4, 0x9, PT ;  /* 0x000000090400780c */ /* 0x000fe20003f64270 */
[----:B------:R-:W-:Y:S01]  /*5990*/  FMUL R72, R72, R88 ;  /* 0x0000005848487220 */ /* 0x000fe20000400000 */
[----:B------:R-:W-:Y:S01]  /*59a0*/  @P2 STG.E.U16 desc[UR36][R8.64], R58 ;  /* 0x0000003a08002986 */ /* 0x000fe2000c101524 */
[----:B------:R-:W-:Y:S01]  /*59b0*/  IADD3 R6, P1, P2, R57, R14, R7 ;  /* 0x0000000e39067210 */ /* 0x000fe20007a3e007 */
[----:B------:R-:W-:Y:S01]  /*59c0*/  FMUL R73, R73, R88 ;  /* 0x0000005849497220 */ /* 0x000fe20000400000 */
[----:B------:R-:W-:Y:S01]  /*59d0*/  F2FP.F16.F32.PACK_AB R66, RZ, R66 ;  /* 0x00000042ff42723e */ /* 0x000fe200000000ff */
[-C--:B------:R-:W-:Y:S01]  /*59e0*/  FMUL R74, R74, R88.reuse ;  /* 0x000000584a4a7220 */ /* 0x080fe20000400000 */
[----:B------:R-:W-:Y:S01]  /*59f0*/  IADD3.X R7, R23, R15, R5, P1, P2 ;  /* 0x0000000f17077210 */ /* 0x000fe20000fe4405 */
[-C--:B------:R-:W-:Y:S01]  /*5a00*/  FMUL R75, R75, R88.reuse ;  /* 0x000000584b4b7220 */ /* 0x080fe20000400000 */
[C---:B------:R-:W-:Y:S01]  /*5a10*/  ISETP.GT.AND P1, PT, R3.reuse, RZ, P4 ;  /* 0x000000ff0300720c */ /* 0x040fe20002724270 */
[-C--:B------:R-:W-:Y:S01]  /*5a20*/  FMUL R76, R76, R88.reuse ;  /* 0x000000584c4c7220 */ /* 0x080fe20000400000 */
[----:B------:R-:W-:Y:S01]  /*5a30*/  @P0 STG.E.U16 desc[UR36][R8.64+0x2], R59 ;  /* 0x0000023b08000986 */ /* 0x000fe2000c101524 */
[----:B------:R-:W-:Y:S01]  /*5a40*/  ISETP.GT.AND P0, PT, R3, RZ, P3 ;  /* 0x000000ff0300720c */ /* 0x000fe20001f04270 */
[-C--:B------:R-:W-:Y:S01]  /*5a50*/  FMUL R77, R77, R88.reuse ;  /* 0x000000584d4d7220 */ /* 0x080fe20000400000 */
[----:B------:R-:W-:Y:S01]  /*5a60*/  ISETP.GT.AND P2, PT, R4, 0x11, PT ;  /* 0x000000110400780c */ /* 0x000fe20003f44270 */
[-C--:B------:R-:W-:Y:S01]  /*5a70*/  FMUL R78, R78, R88.reuse ;  /* 0x000000584e4e7220 */ /* 0x080fe20000400000 */
[----:B------:R-:W-:Y:S01]  /*5a80*/  F2FP.F16.F32.PACK_AB R67, RZ, R67 ;  /* 0x00000043ff43723e */ /* 0x000fe200000000ff */
[----:B------:R-:W-:Y:S01]  /*5a90*/  FMUL R79, R79, R88 ;  /* 0x000000584f4f7220 */ /* 0x000fe20000400000 */
[----:B------:R-:W-:Y:S01]  /*5aa0*/  F2FP.F16.F32.PACK_AB R68, RZ, R68 ;  /* 0x00000044ff44723e */ /* 0x000fe200000000ff */
[-C--:B------:R-:W-:Y:S01]  /*5ab0*/  FMUL R80, R80, R88.reuse ;  /* 0x0000005850507220 */ /* 0x080fe20000400000 */
[----:B------:R-:W-:Y:S01]  /*5ac0*/  F2FP.F16.F32.PACK_AB R69, RZ, R69 ;  /* 0x00000045ff45723e */ /* 0x000fe200000000ff */
[----:B------:R-:W-:Y:S01]  /*5ad0*/  FMUL R81, R81, R88 ;  /* 0x0000005851517220 */ /* 0x000fe20000400000 */
[--C-:B------:R-:W-:Y:S01]  /*5ae0*/  @P1 IMAD.MOV.U32 R10, RZ, RZ, R14.reuse ;  /* 0x000000ffff0a1224 */ /* 0x100fe200078e000e */
[----:B------:R-:W-:Y:S01]  /*5af0*/  F2FP.F16.F32.PACK_AB R70, RZ, R70 ;  /* 0x00000046ff46723e */ /* 0x000fe200000000ff */
[--C-:B------:R-:W-:Y:S01]  /*5b00*/  @P1 IMAD.MOV.U32 R11, RZ, RZ, R15.reuse ;  /* 0x000000ffff0b1224 */ /* 0x100fe200078e000f */
[----:B------:R-:W-:Y:S01]  /*5b10*/  F2FP.F16.F32.PACK_AB R71, RZ, R71 ;  /* 0x00000047ff47723e */ /* 0x000fe200000000ff */
[----:B------:R-:W-:Y:S01]  /*5b20*/  FMUL R82, R82, R88 ;  /* 0x0000005852527220 */ /* 0x000fe20000400000 */
[----:B------:R-:W-:Y:S01]  /*5b30*/  F2FP.F16.F32.PACK_AB R72, RZ, R72 ;  /* 0x00000048ff48723e */ /* 0x000fe200000000ff */
[-C--:B------:R-:W-:Y:S01]  /*5b40*/  FMUL R83, R83, R88.reuse ;  /* 0x0000005853537220 */ /* 0x080fe20000400000 */
[----:B------:R0:W-:Y:S01]  /*5b50*/  @P1 STG.E.U16 desc[UR36][R10.64+0x10], R60 ;  /* 0x0000103c0a001986 */ /* 0x0001e2000c101524 */
[----:B------:R-:W-:Y:S01]  /*5b60*/  ISETP.GT.AND P1, PT, R3, 0x8, P4 ;  /* 0x000000080300780c */ /* 0x000fe20002724270 */
[-C--:B------:R-:W-:Y:S01]  /*5b70*/  FMUL R84, R84, R88.reuse ;  /* 0x0000005854547220 */ /* 0x080fe20000400000 */
[----:B------:R-:W-:Y:S01]  /*5b80*/  F2FP.F16.F32.PACK_AB R73, RZ, R73 ;  /* 0x00000049ff49723e */ /* 0x000fe200000000ff */
[----:B------:R-:W-:Y:S01]  /*5b90*/  FMUL R85, R85, R88 ;  /* 0x0000005855557220 */ /* 0x000fe20000400000 */
[----:B------:R-:W-:Y:S01]  /*5ba0*/  F2FP.F16.F32.PACK_AB R74, RZ, R74 ;  /* 0x0000004aff4a723e */ /* 0x000fe200000000ff */
[-C--:B------:R-:W-:Y:S01]  /*5bb0*/  FMUL R86, R86, R88.reuse ;  /* 0x0000005856567220 */ /* 0x080fe20000400000 */
[----:B------:R-:W-:Y:S01]  /*5bc0*/  F2FP.F16.F32.PACK_AB R75, RZ, R75 ;  /* 0x0000004bff4b723e */ /* 0x000fe200000000ff */
[-C--:B------:R-:W-:Y:S01]  /*5bd0*/  FMUL R87, R87, R88.reuse ;  /* 0x0000005857577220 */ /* 0x080fe20000400000 */
[----:B------:R-:W-:Y:S01]  /*5be0*/  ISETP.GT.AND P5, PT, R4, 0x28, PT ;  /* 0x000000280400780c */ /* 0x000fe20003fa4270 */
[----:B------:R-:W-:Y:S01]  /*5bf0*/  FMUL R24, R24, R88 ;  /* 0x0000005818187220 */ /* 0x000fe20000400000 */
[----:B------:R-:W-:Y:S01]  /*5c00*/  F2FP.F16.F32.PACK_AB R76, RZ, R76 ;  /* 0x0000004cff4c723e */ /* 0x000fe200000000ff */
[--C-:B0-----:R-:W-:Y:S01]  /*5c10*/  @P0 IMAD.MOV.U32 R10, RZ, RZ, R14.reuse ;  /* 0x000000ffff0a0224 */ /* 0x101fe200078e000e */
[----:B------:R-:W-:Y:S01]  /*5c20*/  ISETP.GT.AND P4, PT, R4, 0x29, PT ;  /* 0x000000290400780c */ /* 0x000fe20003f84270 */
        /* <DEDUP_REMOVED lines=8> */
[C---:B------:R-:W-:Y:S01]  /*5cb0*/  ISETP.GT.AND P3, PT, R4.reuse, 0x10, PT ;  /* 0x000000100400780c */ /* 0x040fe20003f64270 */
[----:B------:R-:W-:Y:S01]  /*5cc0*/  @P1 STG.E.U16 desc[UR36][R8.64+0x10], R62 ;  /* 0x0000103e08001986 */ /* 0x000fe2000c101524 */
        /* <DEDUP_REMOVED lines=8> */
[----:B------:R-:W-:Y:S01]  /*5d50*/  F2FP.F16.F32.PACK_AB R82, RZ, R82 ;  /* 0x00000052ff52723e */ /* 0x000fe200000000ff */
[----:B------:R-:W-:Y:S01]  /*5d60*/  @P0 STG.E.U16 desc[UR36][R8.64+0x12], R63 ;  /* 0x0000123f08000986 */ /* 0x000fe2000c101524 */
[----:B------:R-:W-:Y:S01]  /*5d70*/  ISETP.GT.AND P0, PT, R3, RZ, P3 ;  /* 0x000000ff0300720c */ /* 0x000fe20001f04270 */
[-C--:B------:R-:W-:Y:S01]  /*5d80*/  FMUL R32, R32, R88.reuse ;  /* 0x0000005820207220 */ /* 0x080fe20000400000 */
[----:B------:R-:W-:Y:S01]  /*5d90*/  F2FP.F16.F32.PACK_AB R83, RZ, R83 ;  /* 0x00000053ff53723e */ /* 0x000fe200000000ff */
[----:B------:R-:W-:Y:S01]  /*5da0*/  FMUL R33, R33, R88 ;  /* 0x0000005821217220 */ /* 0x000fe20000400000 */
[----:B------:R-:W-:Y:S01]  /*5db0*/  F2FP.F16.F32.PACK_AB R84, RZ, R84 ;  /* 0x00000054ff54723e */ /* 0x000fe200000000ff */
[-C--:B------:R-:W-:Y:S01]  /*5dc0*/  FMUL R34, R34, R88.reuse ;  /* 0x0000005822227220 */ /* 0x080fe20000400000 */
[----:B------:R-:W-:Y:S01]  /*5dd0*/  P2R R5, PR, RZ, 0x20 ;  /* 0x00000020ff057803 */ /* 0x000fe20000000000 */
[-C--:B------:R-:W-:Y:S01]  /*5de0*/  FMUL R35, R35, R88.reuse ;  /* 0x0000005823237220 */ /* 0x080fe20000400000 */
[----:B------:R-:W-:Y:S01]  /*5df0*/  F2FP.F16.F32.PACK_AB R85, RZ, R85 ;  /* 0x00000055ff55723e */ /* 0x000fe200000000ff */
[----:B------:R-:W-:Y:S01]  /*5e00*/  FMUL R36, R36, R88 ;  /* 0x0000005824247220 */ /* 0x000fe20000400000 */
[----:B------:R-:W-:Y:S01]  /*5e10*/  F2FP.F16.F32.PACK_AB R86, RZ, R86 ;  /* 0x00000056ff56723e */ /* 0x000fe200000000ff */
[----:B------:R-:W-:Y:S01]  /*5e20*/  FMUL R37, R37, R88 ;  /* 0x0000005825257220 */ /* 0x000fe20000400000 */
[----:B------:R-:W-:Y:S01]  /*5e30*/  F2FP.F16.F32.PACK_AB R87, RZ, R87 ;  /* 0x00000057ff57723e */ /* 0x000fe200000000ff */
[--C-:B0-----:R-:W-:Y:S01]  /*5e40*/  @P0 IMAD.MOV.U32 R10, RZ, RZ, R14.reuse ;  /* 0x000000ffff0a0224 */ /* 0x101fe200078e000e */
[----:B------:R-:W-:Y:S01]  /*5e50*/  F2FP.F16.F32.PACK_AB R24, RZ, R24 ;  /* 0x00000018ff18723e */ /* 0x000fe200000000ff */
[--C-:B------:R-:W-:Y:S01]  /*5e60*/  @P0 IMAD.MOV.U32 R11, RZ, RZ, R15.reuse ;  /* 0x000000ffff0b0224 */ /* 0x100fe200078e000f */
[----:B------:R-:W-:Y:S01]  /*5e70*/  F2FP.F16.F32.PACK_AB R25, RZ, R25 ;  /* 0x00000019ff19723e */ /* 0x000fe200000000ff */
[----:B------:R-:W-:Y:S01]  /*5e80*/  FMUL R38, R38, R88 ;  /* 0x0000005826267220 */ /* 0x000fe20000400000 */
[----:B------:R-:W-:Y:S01]  /*5e90*/  F2FP.F16.F32.PACK_AB R26, RZ, R26 ;  /* 0x0000001aff1a723e */ /* 0x000fe200000000ff */
[-C--:B------:R-:W-:Y:S01]  /*5ea0*/  FMUL R39, R39, R88.reuse ;  /* 0x0000005827277220 */ /* 0x080fe20000400000 */
[----:B------:R0:W-:Y:S01]  /*5eb0*/  @P0 STG.E.U16 desc[UR36][R10.64+0x20], R64 ;  /* 0x000020400a000986 */ /* 0x0001e2000c101524 */
[----:B------:R-:W-:Y:S01]  /*5ec0*/  ISETP.GT.AND P0, PT, R3, RZ, P2 ;  /* 0x000000ff0300720c */ /* 0x000fe20001704270 */
        /* <DEDUP_REMOVED lines=12> */
[----:B0-----:R-:W-:Y:S01]  /*5f90*/  @P0 IMAD.MOV.U32 R10, RZ, RZ, R14 ;  /* 0x000000ffff0a0224 */ /* 0x001fe200078e000e */
[----:B------:R-:W-:Y:S01]  /*5fa0*/  F2FP.F16.F32.PACK_AB R33, RZ, R33 ;  /* 0x00000021ff21723e */ /* 0x000fe200000000ff */
[----:B------:R-:W-:Y:S01]  /*5fb0*/  @P0 IMAD.MOV.U32 R11, RZ, RZ, R15 ;  /* 0x000000ffff0b0224 */ /* 0x000fe200078e000f */
[----:B------:R-:W-:Y:S01]  /*5fc0*/  F2FP.F16.F32.PACK_AB R34, RZ, R34 ;  /* 0x00000022ff22723e */ /* 0x000fe200000000ff */
[-C--:B------:R-:W-:Y:S01]  /*5fd0*/  FMUL R46, R46, R88.reuse ;  /* 0x000000582e2e7220 */ /* 0x080fe20000400000 */
[----:B------:R-:W-:Y:S01]  /*5fe0*/  F2FP.F16.F32.PACK_AB R35, RZ, R35 ;  /* 0x00000023ff23723e */ /* 0x000fe200000000ff */
[-C--:B------:R-:W-:Y:S01]  /*5ff0*/  FMUL R47, R47, R88.reuse ;  /* 0x000000582f2f7220 */ /* 0x080fe20000400000 */
[----:B------:R0:W-:Y:S01]  /*6000*/  @P0 STG.E.U16 desc[UR36][R10.64+0x22], R65 ;  /* 0x000022410a000986 */ /* 0x0001e2000c101524 */
[----:B------:R-:W-:Y:S01]  /*6010*/  ISETP.GT.AND P0, PT, R3, 0x8, P3 ;  /* 0x000000080300780c */ /* 0x000fe20001f04270 */
[-C--:B------:R-:W-:Y:S01]  /*6020*/  FMUL R48, R48, R88.reuse ;  /* 0x0000005830307220 */ /* 0x080fe20000400000 */
[----:B------:R-:W-:Y:S01]  /*6030*/  ISETP.GT.AND P3, PT, R4, 0x30, PT ;  /* 0x000000300400780c */ /* 0x000fe20003f64270 */
        /* <DEDUP_REMOVED lines=11> */
[----:B------:R-:W-:Y:S01]  /*60f0*/  ISETP.GT.AND P0, PT, R3, 0x8, P2 ;  /* 0x000000080300780c */ /* 0x000fe20001704270 */
[-C--:B------:R-:W-:Y:S01]  /*6100*/  FMUL R54, R54, R88.reuse ;  /* 0x0000005836367220 */ /* 0x080fe20000400000 */
[----:B------:R-:W-:Y:S01]  /*6110*/  ISETP.GT.AND P2, PT, R4, 0x18, PT ;  /* 0x000000180400780c */ /* 0x000fe20003f44270 */
[----:B------:R-:W-:Y:S01]  /*6120*/  FMUL R55, R55, R88 ;  /* 0x0000005837377220 */ /* 0x000fe20000400000 */
[----:B------:R-:W-:-:S02]  /*6130*/  F2FP.F16.F32.PACK_AB R41, RZ, R41 ;  /* 0x00000029ff29723e */ /* 0x000fc400000000ff */
[----:B------:R-:W-:Y:S02]  /*6140*/  F2FP.F16.F32.PACK_AB R42, RZ, R42 ;  /* 0x0000002aff2a723e */ /* 0x000fe400000000ff */
[----:B------:R-:W-:Y:S02]  /*6150*/  F2FP.F16.F32.PACK_AB R43, RZ, R43 ;  /* 0x0000002bff2b723e */ /* 0x000fe400000000ff */
[----:B------:R-:W-:Y:S02]  /*6160*/  F2FP.F16.F32.PACK_AB R44, RZ, R44 ;  /* 0x0000002cff2c723e */ /* 0x000fe400000000ff */
[----:B------:R-:W-:Y:S01]  /*6170*/  F2FP.F16.F32.PACK_AB R45, RZ, R45 ;  /* 0x0000002dff2d723e */ /* 0x000fe200000000ff */
[----:B------:R-:W-:Y:S01]  /*6180*/  @P0 STG.E.U16 desc[UR36][R8.64+0x22], R67 ;  /* 0x0000224308000986 */ /* 0x000fe2000c101524 */
[----:B------:R-:W-:Y:S02]  /*6190*/  ISETP.GT.AND P0, PT, R3, RZ, P2 ;  /* 0x000000ff0300720c */ /* 0x000fe40001704270 */
[----:B------:R-:W-:-:S02]  /*61a0*/  F2FP.F16.F32.PACK_AB R46, RZ, R46 ;  /* 0x0000002eff2e723e */ /* 0x000fc400000000ff */
[----:B------:R-:W-:Y:S02]  /*61b0*/  F2FP.F16.F32.PACK_AB R47, RZ, R47 ;  /* 0x0000002fff2f723e */ /* 0x000fe400000000ff */
[----:B------:R-:W-:Y:S02]  /*61c0*/  F2FP.F16.F32.PACK_AB R48, RZ, R48 ;  /* 0x00000030ff30723e */ /* 0x000fe400000000ff */
[----:B------:R-:W-:Y:S02]  /*61d0*/  F2FP.F16.F32.PACK_AB R49, RZ, R49 ;  /* 0x00000031ff31723e */ /* 0x000fe400000000ff */
[----:B------:R-:W-:Y:S02]  /*61e0*/  F2FP.F16.F32.PACK_AB R50, RZ, R50 ;  /* 0x00000032ff32723e */ /* 0x000fe400000000ff */
[----:B------:R-:W-:Y:S01]  /*61f0*/  F2FP.F16.F32.PACK_AB R51, RZ, R51 ;  /* 0x00000033ff33723e */ /* 0x000fe200000000ff */
[----:B0-----:R-:W-:Y:S01]  /*6200*/  @P0 IMAD.MOV.U32 R10, RZ, RZ, R14 ;  /* 0x000000ffff0a0224 */ /* 0x001fe200078e000e */
[----:B------:R-:W-:Y:S01]  /*6210*/  F2FP.F16.F32.PACK_AB R52, RZ, R52 ;  /* 0x00000034ff34723e */ /* 0x000fe200000000ff */
[----:B------:R-:W-:Y:S01]  /*6220*/  @P0 IMAD.MOV.U32 R11, RZ, RZ, R15 ;  /* 0x000000ffff0b0224 */ /* 0x000fe200078e000f */
[----:B------:R-:W-:-:S02]  /*6230*/  F2FP.F16.F32.PACK_AB R53, RZ, R53 ;  /* 0x00000035ff35723e */ /* 0x000fc400000000ff */
[----:B------:R-:W-:Y:S02]  /*6240*/  F2FP.F16.F32.PACK_AB R54, RZ, R54 ;  /* 0x00000036ff36723e */ /* 0x000fe400000000ff */
[----:B------:R0:W-:Y:S01]  /*6250*/  @P0 STG.E.U16 desc[UR36][R10.64+0x30], R68 ;  /* 0x000030440a000986 */ /* 0x0001e2000c101524 */
[----:B------:R-:W-:Y:S02]  /*6260*/  ISETP.GT.AND P0, PT, R3, RZ, P1 ;  /* 0x000000ff0300720c */ /* 0x000fe40000f04270 */
[----:B------:R-:W-:-:S11]  /*6270*/  F2FP.F16.F32.PACK_AB R55, RZ, R55 ;  /* 0x00000037ff37723e */ /* 0x000fd600000000ff */
[----:B0-----:R-:W-:Y:S02]  /*6280*/  @P0 IMAD.MOV.U32 R10, RZ, RZ, R14 ;  /* 0x000000ffff0a0224 */ /* 0x001fe400078e000e */
[----:B------:R-:W-:-:S05]  /*6290*/  @P0 IMAD.MOV.U32 R11, RZ, RZ, R15 ;  /* 0x000000ffff0b0224 */ /* 0x000fca00078e000f */
[----:B------:R0:W-:Y:S01]  /*62a0*/  @P0 STG.E.U16 desc[UR36][R10.64+0x32], R69 ;  /* 0x000032450a000986 */ /* 0x0001e2000c101524 */
[----:B------:R-:W-:Y:S02]  /*62b0*/  ISETP.GT.AND P0, PT, R3, 0x8, P2 ;  /* 0x000000080300780c */ /* 0x000fe40001704270 */
[----:B------:R-:W-:-:S11]  /*62c0*/  ISETP.GT.AND P2, PT, R4, 0x20, PT ;  /* 0x000000200400780c */ /* 0x000fd60003f44270 */
[----:B------:R-:W-:Y:S01]  /*62d0*/  @P0 STG.E.U16 desc[UR36][R8.64+0x30], R70 ;  /* 0x0000304608000986 */ /* 0x000fe2000c101524 */
[----:B------:R-:W-:Y:S02]  /*62e0*/  ISETP.GT.AND P0, PT, R3, 0x8, P1 ;  /* 0x000000080300780c */ /* 0x000fe40000f04270 */
[----:B------:R-:W-:-:S11]  /*62f0*/  ISETP.GT.AND P1, PT, R4, 0x21, PT ;  /* 0x000000210400780c */ /* 0x000fd60003f24270 */
[----:B------:R-:W-:Y:S01]  /*6300*/  @P0 STG.E.U16 desc[UR36][R8.64+0x32], R71 ;  /* 0x0000324708000986 */ /* 0x000fe2000c101524 */
[----:B------:R-:W-:-:S13]  /*6310*/  ISETP.GT.AND P0, PT, R3, RZ, P2 ;  /* 0x000000ff0300720c */ /* 0x000fda0001704270 */
[----:B0-----:R-:W-:Y:S02]  /*6320*/  @P0 IMAD.MOV.U32 R10, RZ, RZ, R14 ;  /* 0x000000ffff0a0224 */ /* 0x001fe400078e000e */
[----:B------:R-:W-:-:S05]  /*6330*/  @P0 IMAD.MOV.U32 R11, RZ, RZ, R15 ;  /* 0x000000ffff0b0224 */ /* 0x000fca00078e000f */
[----:B------:R0:W-:Y:S01]  /*6340*/  @P0 STG.E.U16 desc[UR36][R10.64+0x40], R72 ;  /* 0x000040480a000986 */ /* 0x0001e2000c101524 */
[----:B------:R-:W-:-:S13]  /*6350*/  ISETP.GT.AND P0, PT, R3, RZ, P1 ;  /* 0x000000ff0300720c */ /* 0x000fda0000f04270 */
[----:B0-----:R-:W-:Y:S02]  /*6360*/  @P0 IMAD.MOV.U32 R10, RZ, RZ, R14 ;  /* 0x000000ffff0a0224 */ /* 0x001fe400078e000e */
[----:B------:R-:W-:-:S05]  /*6370*/  @P0 IMAD.MOV.U32 R11, RZ, RZ, R15 ;  /* 0x000000ffff0b0224 */ /* 0x000fca00078e000f */
[----:B------:R0:W-:Y:S01]  /*6380*/  @P0 STG.E.U16 desc[UR36][R10.64+0x42], R73 ;  /* 0x000042490a000986 */ /* 0x0001e2000c101524 */
[----:B------:R-:W-:Y:S02]  /*6390*/  ISETP.GT.AND P0, PT, R3, 0x8, P2 ;  /* 0x000000080300780c */ /* 0x000fe40001704270 */
[----:B------:R-:W-:-:S11]  /*63a0*/  ISETP.GT.AND P2, PT, R4, 0x38, PT ;  /* 0x000000380400780c */ /* 0x000fd60003f44270 */
[----:B------:R-:W-:Y:S01]  /*63b0*/  @P0 STG.E.U16 desc[UR36][R8.64+0x40], R74 ;  /* 0x0000404a08000986 */ /* 0x000fe2000c101524 */
[----:B------:R-:W-:-:S13]  /*63c0*/  ISETP.GT.AND P0, PT, R3, 0x8, P1 ;  /* 0x000000080300780c */ /* 0x000fda0000f04270 */
        /* <DEDUP_REMOVED lines=9> */
[----:B------:R-:W-:-:S13]  /*6460*/  ISETP.GT.AND P0, PT, R3, 0x8, P5 ;  /* 0x000000080300780c */ /* 0x000fda0002f04270 */
[----:B------:R-:W-:Y:S01]  /*6470*/  @P0 STG.E.U16 desc[UR36][R8.64+0x50], R78 ;  /* 0x0000504e08000986 */ /* 0x000fe2000c101524 */
[----:B------:R-:W-:-:S13]  /*6480*/  ISETP.GT.AND P0, PT, R3, 0x8, P4 ;  /* 0x000000080300780c */ /* 0x000fda0002704270 */
[----:B------:R-:W-:Y:S01]  /*6490*/  @P0 STG.E.U16 desc[UR36][R8.64+0x52], R79 ;  /* 0x0000524f08000986 */ /* 0x000fe2000c101524 */
[----:B------:R-:W-:-:S13]  /*64a0*/  ISETP.GT.AND P0, PT, R3, RZ, P3 ;  /* 0x000000ff0300720c */ /* 0x000fda0001f04270 */
[----:B0-----:R-:W-:Y:S02]  /*64b0*/  @P0 IMAD.MOV.U32 R10, RZ, RZ, R14 ;  /* 0x000000ffff0a0224 */ /* 0x001fe400078e000e */
[----:B------:R-:W-:-:S05]  /*64c0*/  @P0 IMAD.MOV.U32 R11, RZ, RZ, R15 ;  /* 0x000000ffff0b0224 */ /* 0x000fca00078e000f */
[----:B------:R0:W-:Y:S01]  /*64d0*/  @P0 STG.E.U16 desc[UR36][R10.64+0x60], R80 ;  /* 0x000060500a000986 */ /* 0x0001e2000c101524 */
[----:B------:R-:W-:-:S04]  /*64e0*/  ISETP.GT.AND P0, PT, R4, 0x31, PT ;  /* 0x000000310400780c */ /* 0x000fc80003f04270 */
        /* <DEDUP_REMOVED lines=8> */
[----:B------:R-:W-:-:S04]  /*6570*/  IADD3 R12, P1, R57, R8, RZ ;  /* 0x00000008390c7210 */ /* 0x000fc80007f3e0ff */
[----:B------:R-:W-:Y:S02]  /*6580*/  IADD3.X R13, R23, R9, RZ, P1, !PT ;  /* 0x00000009170d7210 */ /* 0x000fe40000ffe4ff */
[----:B------:R-:W-:-:S13]  /*6590*/  ISETP.GT.AND P1, PT, R3, RZ, P2 ;  /* 0x000000ff0300720c */ /* 0x000fda0001724270 */
[----:B------:R-:W-:Y:S01]  /*65a0*/  @P1 STG.E.U16 desc[UR36][R14.64+0x70], R84 ;  /* 0x000070540e001986 */ /* 0x000fe2000c101524 */
[----:B------:R-:W-:-:S05]  /*65b0*/  IADD3 R20, P1, R57, R8, RZ ;  /* 0x0000000839147210 */ /* 0x000fca0007f3e0ff */
[----:B------:R-:W-:Y:S01]  /*65c0*/  IMAD.X R21, R23, 0x1, R9, P1 ;  /* 0x0000000117157824 */ /* 0x000fe200008e0609 */
[----:B0-----:R-:W-:-:S05]  /*65d0*/  IADD3 R10, P1, R57, R14, RZ ;  /* 0x0000000e390a7210 */ /* 0x001fca0007f3e0ff */
[----:B------:R-:W-:Y:S01]  /*65e0*/  IMAD.X R11, R23, 0x1, R15, P1 ;  /* 0x00000001170b7824 */ /* 0x000fe200008e060f */
[----:B------:R-:W-:-:S04]  /*65f0*/  ISETP.GT.AND P1, PT, R4, 0x39, PT ;  /* 0x000000390400780c */ /* 0x000fc80003f24270 */
[----:B------:R-:W-:-:S13]  /*6600*/  ISETP.GT.AND P5, PT, R3, RZ, P1 ;  /* 0x000000ff0300720c */ /* 0x000fda0000fa4270 */
[----:B------:R-:W-:Y:S01]  /*6610*/  @P5 STG.E.U16 desc[UR36][R14.64+0x72], R85 ;  /* 0x000072550e005986 */ /* 0x000fe2000c101524 */
[----:B------:R-:W-:-:S13]  /*6620*/  ISETP.GT.AND P5, PT, R3, 0x8, P2 ;  /* 0x000000080300780c */ /* 0x000fda00017a4270 */
[----:B------:R-:W-:Y:S01]  /*6630*/  @P5 STG.E.U16 desc[UR36][R8.64+0x70], R86 ;  /* 0x0000705608005986 */ /* 0x000fe2000c101524 */
[----:B------:R-:W-:-:S13]  /*6640*/  ISETP.GT.AND P5, PT, R3, 0x8, P1 ;  /* 0x000000080300780c */ /* 0x000fda0000fa4270 */
[----:B------:R0:W-:Y:S01]  /*6650*/  @P5 STG.E.U16 desc[UR36][R8.64+0x72], R87 ;  /* 0x0000725708005986 */ /* 0x0001e2000c101524 */
[C---:B------:R-:W-:Y:S02]  /*6660*/  ISETP.GT.AND P5, PT, R3.reuse, 0x80, P6 ;  /* 0x000000800300780c */ /* 0x040fe400037a4270 */
[----:B------:R-:W-:-:S11]  /*6670*/  ISETP.GT.AND P6, PT, R3, 0x88, P6 ;  /* 0x000000880300780c */ /* 0x000fd600037c4270 */
[----:B------:R-:W-:Y:S01]  /*6680*/  @P5 STG.E.U16 desc[UR36][R10.64], R24 ;  /* 0x000000180a005986 */ /* 0x000fe2000c101524 */
[----:B------:R-:W-:-:S04]  /*6690*/  ISETP.GT.AND P5, PT, R4, 0x1, PT ;  /* 0x000000010400780c */ /* 0x000fc80003fa4270 */
[----:B------:R-:W-:-:S13]  /*66a0*/  ISETP.GT.AND P5, PT, R3, 0x80, P5 ;  /* 0x000000800300780c */ /* 0x000fda0002fa4270 */
[----:B0-----:R-:W-:Y:S02]  /*66b0*/  @P5 IMAD.MOV.U32 R8, RZ, RZ, R10 ;  /* 0x000000ffff085224 */ /* 0x001fe400078e000a */
[----:B------:R-:W-:-:S05]  /*66c0*/  @P5 IMAD.MOV.U32 R9, RZ, RZ, R11 ;  /* 0x000000ffff095224 */ /* 0x000fca00078e000b */
[----:B------:R0:W-:Y:S01]  /*66d0*/  @P5 STG.E.U16 desc[UR36][R8.64+0x2], R25 ;  /* 0x0000021908005986 */ /* 0x0001e2000c101524 */
[----:B------:R-:W-:-:S03]  /*66e0*/  ISETP.NE.AND P5, PT, R5, RZ, PT ;  /* 0x000000ff0500720c */ /* 0x000fc60003fa5270 */
[----:B------:R-:W-:Y:S01]  /*66f0*/  @P6 STG.E.U16 desc[UR36][R12.64], R26 ;  /* 0x0000001a0c006986 */ /* 0x000fe2000c101524 */
[----:B------:R-:W-:-:S04]  /*6700*/  ISETP.GT.AND P6, PT, R4, 0x1, PT ;  /* 0x000000010400780c */ /* 0x000fc80003fc4270 */
[----:B------:R-:W-:-:S13]  /*6710*/  ISETP.GT.AND P6, PT, R3, 0x88, P6 ;  /* 0x000000880300780c */ /* 0x000fda00037c4270 */
[----:B------:R-:W-:Y:S01]  /*6720*/  @P6 STG.E.U16 desc[UR36][R20.64+0x2], R27 ;  /* 0x0000021b14006986 */ /* 0x000fe2000c101524 */
[----:B------:R-:W-:-:S04]  /*6730*/  ISETP.GT.AND P6, PT, R4, 0x8, PT ;  /* 0x000000080400780c */ /* 0x000fc80003fc4270 */
[----:B------:R-:W-:-:S13]  /*6740*/  ISETP.GT.AND P6, PT, R3, 0x80, P6 ;  /* 0x000000800300780c */ /* 0x000fda00037c4270 */
[----:B0-----:R-:W-:Y:S02]  /*6750*/  @P6 IMAD.MOV.U32 R8, RZ, RZ, R10 ;  /* 0x000000ffff086224 */ /* 0x001fe400078e000a */
[----:B------:R-:W-:-:S05]  /*6760*/  @P6 IMAD.MOV.U32 R9, RZ, RZ, R11 ;  /* 0x000000ffff096224 */ /* 0x000fca00078e000b */
[----:B------:R0:W-:Y:S01]  /*6770*/  @P6 STG.E.U16 desc[UR36][R8.64+0x10], R28 ;  /* 0x0000101c08006986 */ /* 0x0001e2000c101524 */
[----:B------:R-:W-:-:S04]  /*6780*/  ISETP.GT.AND P6, PT, R4, 0x9, PT ;  /* 0x000000090400780c */ /* 0x000fc80003fc4270 */
[----:B------:R-:W-:-:S13]  /*6790*/  ISETP.GT.AND P6, PT, R3, 0x80, P6 ;  /* 0x000000800300780c */ /* 0x000fda00037c4270 */
[----:B0-----:R-:W-:Y:S02]  /*67a0*/  @P6 IMAD.MOV.U32 R8, RZ, RZ, R10 ;  /* 0x000000ffff086224 */ /* 0x001fe400078e000a */
[----:B------:R-:W-:-:S05]  /*67b0*/  @P6 IMAD.MOV.U32 R9, RZ, RZ, R11 ;  /* 0x000000ffff096224 */ /* 0x000fca00078e000b */
[----:B------:R0:W-:Y:S01]  /*67c0*/  @P6 STG.E.U16 desc[UR36][R8.64+0x12], R29 ;  /* 0x0000121d08006986 */ /* 0x0001e2000c101524 */
[----:B------:R-:W-:-:S04]  /*67d0*/  ISETP.GT.AND P6, PT, R4, 0x8, PT ;  /* 0x000000080400780c */ /* 0x000fc80003fc4270 */
[----:B------:R-:W-:-:S13]  /*67e0*/  ISETP.GT.AND P6, PT, R3, 0x88, P6 ;  /* 0x000000880300780c */ /* 0x000fda00037c4270 */
        /* <DEDUP_REMOVED lines=45> */
[----:B------:R-:W-:Y:S01]  /*6ac0*/  @P6 STG.E.U16 desc[UR36][R8.64+0x42], R41 ;  /* 0x0000422908006986 */ /* 0x000fe2000c101524 */
[----:B------:R-:W-:-:S04]  /*6ad0*/  ISETP.GT.AND P6, PT, R4, 0x20, PT ;  /* 0x000000200400780c */ /* 0x000fc80003fc4270 */
[----:B------:R-:W-:-:S13]  /*6ae0*/  ISETP.GT.AND P6, PT, R3, 0x88, P6 ;  /* 0x000000880300780c */ /* 0x000fda00037c4270 */
[----:B------:R-:W-:Y:S01]  /*6af0*/  @P6 STG.E.U16 desc[UR36][R6.64+0x40], R42 ;  /* 0x0000402a06006986 */ /* 0x000fe2000c101524 */
[----:B------:R-:W-:-:S04]  /*6b00*/  ISETP.GT.AND P6, PT, R4, 0x21, PT ;  /* 0x000000210400780c */ /* 0x000fc80003fc4270 */
[----:B------:R-:W-:-:S13]  /*6b10*/  ISETP.GT.AND P6, PT, R3, 0x88, P6 ;  /* 0x000000880300780c */ /* 0x000fda00037c4270 */
[----:B------:R-:W-:Y:S02]  /*6b20*/  @P6 IMAD.MOV.U32 R4, RZ, RZ, R6 ;  /* 0x000000ffff046224 */ /* 0x000fe400078e0006 */
[----:B------:R-:W-:-:S05]  /*6b30*/  @P6 IMAD.MOV.U32 R5, RZ, RZ, R7 ;  /* 0x000000ffff056224 */ /* 0x000fca00078e0007 */
[----:B------:R0:W-:Y:S01]  /*6b40*/  @P6 STG.E.U16 desc[UR36][R4.64+0x42], R43 ;  /* 0x0000422b04006986 */ /* 0x0001e2000c101524 */
[C---:B------:R-:W-:Y:S02]  /*6b50*/  ISETP.GT.AND P6, PT, R3.reuse, 0x80, P5 ;  /* 0x000000800300780c */ /* 0x040fe40002fc4270 */
[----:B------:R-:W-:-:S11]  /*6b60*/  ISETP.GT.AND P5, PT, R3, 0x88, P5 ;  /* 0x000000880300780c */ /* 0x000fd60002fa4270 */
[----:B0-----:R-:W-:Y:S02]  /*6b70*/  @P6 IMAD.MOV.U32 R4, RZ, RZ, R10 ;  /* 0x000000ffff046224 */ /* 0x001fe400078e000a */
[----:B------:R-:W-:-:S05]  /*6b80*/  @P6 IMAD.MOV.U32 R5, RZ, RZ, R11 ;  /* 0x000000ffff056224 */ /* 0x000fca00078e000b */
[----:B------:R0:W-:Y:S01]  /*6b90*/  @P6 STG.E.U16 desc[UR36][R4.64+0x50], R44 ;  /* 0x0000502c04006986 */ /* 0x0001e2000c101524 */
[C---:B------:R-:W-:Y:S02]  /*6ba0*/  ISETP.GT.AND P6, PT, R3.reuse, 0x80, P4 ;  /* 0x000000800300780c */ /* 0x040fe400027c4270 */
[----:B------:R-:W-:-:S11]  /*6bb0*/  ISETP.GT.AND P4, PT, R3, 0x88, P4 ;  /* 0x000000880300780c */ /* 0x000fd60002784270 */
[----:B0-----:R-:W-:Y:S02]  /*6bc0*/  @P6 IMAD.MOV.U32 R4, RZ, RZ, R10 ;  /* 0x000000ffff046224 */ /* 0x001fe400078e000a */
[----:B------:R-:W-:-:S05]  /*6bd0*/  @P6 IMAD.MOV.U32 R5, RZ, RZ, R11 ;  /* 0x000000ffff056224 */ /* 0x000fca00078e000b */
[----:B------:R0:W-:Y:S02]  /*6be0*/  @P6 STG.E.U16 desc[UR36][R4.64+0x52], R45 ;  /* 0x0000522d04006986 */ /* 0x0001e4000c101524 */
[----:B0-----:R-:W-:Y:S02]  /*6bf0*/  @P5 IMAD.MOV.U32 R4, RZ, RZ, R6 ;  /* 0x000000ffff045224 */ /* 0x001fe400078e0006 */
[----:B------:R-:W-:-:S05]  /*6c00*/  @P5 IMAD.MOV.U32 R5, RZ, RZ, R7 ;  /* 0x000000ffff055224 */ /* 0x000fca00078e0007 */
[----:B------:R0:W-:Y:S01]  /*6c10*/  @P5 STG.E.U16 desc[UR36][R4.64+0x50], R46 ;  /* 0x0000502e04005986 */ /* 0x0001e2000c101524 */
[C---:B------:R-:W-:Y:S02]  /*6c20*/  ISETP.GT.AND P5, PT, R3.reuse, 0x80, P3 ;  /* 0x000000800300780c */ /* 0x040fe40001fa4270 */
[----:B------:R-:W-:Y:S01]  /*6c30*/  ISETP.GT.AND P3, PT, R3, 0x88, P3 ;  /* 0x000000880300780c */ /* 0x000fe20001f64270 */
        /* <DEDUP_REMOVED lines=14> */
[----:B------:R-:W-:Y:S02]  /*6d20*/  ISETP.GT.AND P1, PT, R3, 0x88, P1 ;  /* 0x000000880300780c */ /* 0x000fe40000f24270 */
[----:B0-----:R-:W-:Y:S01]  /*6d30*/  @P3 MOV R4, R6 ;  /* 0x0000000600043202 */ /* 0x001fe20000000f00 */
[----:B------:R-:W-:-:S05]  /*6d40*/  @P3 IMAD.MOV.U32 R5, RZ, RZ, R7 ;  /* 0x000000ffff053224 */ /* 0x000fca00078e0007 */
[----:B------:R0:W-:Y:S02]  /*6d50*/  @P3 STG.E.U16 desc[UR36][R4.64+0x60], R50 ;  /* 0x0000603204003986 */ /* 0x0001e4000c101524 */
[----:B0-----:R-:W-:Y:S02]  /*6d60*/  @P0 IMAD.MOV.U32 R4, RZ, RZ, R6 ;  /* 0x000000ffff040224 */ /* 0x001fe400078e0006 */
[----:B------:R-:W-:-:S05]  /*6d70*/  @P0 IMAD.MOV.U32 R5, RZ, RZ, R7 ;  /* 0x000000ffff050224 */ /* 0x000fca00078e0007 */
[----:B------:R0:W-:Y:S02]  /*6d80*/  @P0 STG.E.U16 desc[UR36][R4.64+0x62], R51 ;  /* 0x0000623304000986 */ /* 0x0001e4000c101524 */
[----:B0-----:R-:W-:Y:S02]  /*6d90*/  @P5 IMAD.MOV.U32 R4, RZ, RZ, R10 ;  /* 0x000000ffff045224 */ /* 0x001fe400078e000a */
[----:B------:R-:W-:-:S05]  /*6da0*/  @P5 IMAD.MOV.U32 R5, RZ, RZ, R11 ;  /* 0x000000ffff055224 */ /* 0x000fca00078e000b */
[----:B------:R0:W-:Y:S04]  /*6db0*/  @P5 STG.E.U16 desc[UR36][R4.64+0x70], R52 ;  /* 0x0000703404005986 */ /* 0x0001e8000c101524 */
[----:B------:R1:W-:Y:S01]  /*6dc0*/  @P4 STG.E.U16 desc[UR36][R10.64+0x72], R53 ;  /* 0x000072350a004986 */ /* 0x0003e2000c101524 */
[----:B0-----:R-:W-:Y:S02]  /*6dd0*/  @P2 IMAD.MOV.U32 R4, RZ, RZ, R6 ;  /* 0x000000ffff042224 */ /* 0x001fe400078e0006 */
[----:B------:R-:W-:-:S05]  /*6de0*/  @P2 IMAD.MOV.U32 R5, RZ, RZ, R7 ;  /* 0x000000ffff052224 */ /* 0x000fca00078e0007 */
[----:B------:R1:W-:Y:S04]  /*6df0*/  @P2 STG.E.U16 desc[UR36][R4.64+0x70], R54 ;  /* 0x0000703604002986 */ /* 0x0003e8000c101524 */
[----:B------:R1:W-:Y:S02]  /*6e00*/  @P1 STG.E.U16 desc[UR36][R6.64+0x72], R55 ;  /* 0x0000723706001986 */ /* 0x0003e4000c101524 */
.L_x_152:
[----:B------:R-:W-:Y:S05]  /*6e10*/  BSYNC B0 ;  /* 0x0000000000007941 */ /* 0x000fea0003800000 */
.L_x_28:
[----:B------:R-:W-:Y:S01]  /*6e20*/  ULDC UR4, c[0x0][0xc] ;  /* 0x0000030000047ab9 */ /* 0x000fe20000000800 */
[----:B------:R-:W-:Y:S01]  /*6e30*/  ULDC UR5, c[0x0][0x10] ;  /* 0x0000040000057ab9 */ /* 0x000fe20000000800 */
[----:B------:R-:W2:Y:S01]  /*6e40*/  LDC R3, c[0x0][0x14] ;  /* 0x00000500ff037b82 */ /* 0x000ea20000000800 */
[----:B------:R-:W-:Y:S01]  /*6e50*/  UIMAD.WIDE.U32 UR4, UR4, UR5, URZ ;  /* 0x00000005040472a5 */ /* 0x000fe2000f8e003f */
[----:B------:R-:W-:Y:S02]  /*6e60*/  IMAD.MOV.U32 R90, RZ, RZ, -0x1 ;  /* 0xffffffffff5a7424 */ /* 0x000fe400078e00ff */
[----:B------:R-:W-:-:S03]  /*6e70*/  IMAD.MOV.U32 R23, RZ, RZ, -0x1 ;  /* 0xffffffffff177424 */ /* 0x000fc600078e00ff */
[----:B--2---:R-:W-:-:S04]  /*6e80*/  IMAD.WIDE.U32 R16, R3, UR4, R16 ;  /* 0x0000000403107c25 */ /* 0x004fc8000f8e0010 */
[----:B------:R-:W-:Y:S01]  /*6e90*/  IMAD R3, R3, UR5, RZ ;  /* 0x0000000503037c24 */ /* 0x000fe2000f8e02ff */
[----:B------:R-:W-:Y:S02]  /*6ea0*/  ULDC.64 UR4, c[0x0][0x650] ;  /* 0x0001940000047ab9 */ /* 0x000fe40000000a00 */
[----:B------:R-:W-:Y:S01]  /*6eb0*/  ISETP.GE.U32.AND P0, PT, R16, UR4, PT ;  /* 0x0000000410007c0c */ /* 0x000fe2000bf06070 */
[--C-:B------:R-:W-:Y:S01]  /*6ec0*/  IMAD.IADD R17, R17, 0x1, R3.reuse ;  /* 0x0000000111117824 */ /* 0x100fe200078e0203 */
[----:B------:R-:W-:-:S04]  /*6ed0*/  PRMT R3, RZ, 0x7610, R3 ;  /* 0x00007610ff037816 */ /* 0x000fc80000000003 */
[----:B------:R-:W-:-:S13]  /*6ee0*/  ISETP.GE.U32.AND.EX P0, PT, R17, UR5, PT, P0 ;  /* 0x0000000511007c0c */ /* 0x000fda000bf06100 */
[----:B------:R-:W-:Y:S05]  /*6ef0*/  @P0 BRA `(.L_x_153) ;  /* 0x0000000400640947 */ /* 0x000fea0003800000 */
[----:B0-----:R-:W0:Y:S01]  /*6f00*/  S2R R12, SR_CTAID.X ;  /* 0x00000000000c7919 */ /* 0x001e220000002500 */
[----:B-1--4-:R-:W1:Y:S01]  /*6f10*/  LDC.64 R10, c[0x0][0x628] ;  /* 0x00018a00ff0a7b82 */ /* 0x012e620000000a00 */
[----:B------:R-:W-:Y:S01]  /*6f20*/  ULDC UR4, c[0x0][0x150] ;  /* 0x0000540000047ab9 */ /* 0x000fe20000000800 */
[----:B------:R-:W-:Y:S01]  /*6f30*/  IMAD.MOV.U32 R8, RZ, RZ, R16 ;  /* 0x000000ffff087224 */ /* 0x000fe200078e0010 */
[----:B------:R-:W2:Y:S01]  /*6f40*/  S2R R24, SR_CTAID.Y ;  /* 0x0000000000187919 */ /* 0x000ea20000002600 */
[----:B------:R-:W-:-:S04]  /*6f50*/  IMAD.MOV.U32 R9, RZ, RZ, R17 ;  /* 0x000000ffff097224 */ /* 0x000fc800078e0011 */
[----:B------:R-:W4:Y:S08]  /*6f60*/  LDC R21, c[0x0][0x144] ;  /* 0x00005100ff157b82 */ /* 0x000f300000000800 */
[----:B------:R-:W2:Y:S08]  /*6f70*/  LDC R0, c[0x0][0x630] ;  /* 0x00018c00ff007b82 */ /* 0x000eb00000000800 */
[----:B------:R-:W2:Y:S01]  /*6f80*/  LDC.64 R14, c[0x0][0x620] ;  /* 0x00018800ff0e7b82 */ /* 0x000ea20000000a00 */
[----:B-1----:R-:W-:-:S04]  /*6f90*/  ISETP.NE.U32.AND P0, PT, R10, RZ, PT ;  /* 0x000000ff0a00720c */ /* 0x002fc80003f05070 */
[----:B------:R-:W-:Y:S02]  /*6fa0*/  ISETP.NE.AND.EX P0, PT, R11, RZ, PT, P0 ;  /* 0x000000ff0b00720c */ /* 0x000fe40003f05300 */
[----:B0-----:R-:W-:-:S05]  /*6fb0*/  I2FP.F32.U32 R3, R12 ;  /* 0x0000000c00037245 */ /* 0x001fca0000201000 */
[----:B------:R-:W-:-:S04]  /*6fc0*/  FMUL R3, R3, UR4 ;  /* 0x0000000403037c20 */ /* 0x000fc80008400000 */
[----:B------:R0:W1:Y:S02]  /*6fd0*/  F2I.U32.TRUNC.NTZ R20, R3 ;  /* 0x0000000300147305 */ /* 0x000064000020f000 */
[----:B----4-:R-:W-:Y:S05]  /*6fe0*/  @!P0 BRA `(.L_x_154) ;  /* 0x0000000000288947 */ /* 0x010fea0003800000 */
[----:B0-----:R-:W0:Y:S02]  /*6ff0*/  LDC R3, c[0x0][0x634] ;  /* 0x00018d00ff037b82 */ /* 0x001e240000000800 */
        /* <DEDUP_REMOVED lines=9> */
.L_x_154:
[----:B------:R-:W4:Y:S01]  /*7090*/  LDC.64 R28, c[0x0][0x640] ;  /* 0x00019000ff1c7b82 */ /* 0x000f220000000a00 */
[-CC-:B--2---:R-:W-:Y:S01]  /*70a0*/  SHF.R.U64 R23, R8, R0.reuse, R9.reuse ;  /* 0x0000000008177219 */ /* 0x184fe20000001209 */
[----:B-1----:R-:W-:Y:S01]  /*70b0*/  IMAD.MOV R20, RZ, RZ, -R20 ;  /* 0x000000ffff147224 */ /* 0x002fe200078e0a14 */
[----:B------:R-:W-:Y:S01]  /*70c0*/  SHF.R.U32.HI R0, RZ, R0, R9 ;  /* 0x00000000ff007219 */ /* 0x000fe20000011609 */
[----:B------:R-:W-:Y:S01]  /*70d0*/  ULDC UR4, c[0x0][0x154] ;  /* 0x0000550000047ab9 */ /* 0x000fe20000000800 */
[----:B0-----:R-:W-:Y:S01]  /*70e0*/  IADD3 R3, P0, RZ, -R23, RZ ;  /* 0x80000017ff037210 */ /* 0x001fe20007f1e0ff */
[----:B------:R-:W-:Y:S02]  /*70f0*/  IMAD R21, R21, R20, R12 ;  /* 0x0000001415157224 */ /* 0x000fe400078e020c */
[----:B------:R-:W0:Y:S01]  /*7100*/  LDC R6, c[0x0][0x618] ;  /* 0x00018600ff067b82 */ /* 0x000e220000000800 */
[----:B------:R-:W-:Y:S02]  /*7110*/  IMAD.MOV.U32 R7, RZ, RZ, 0x1 ;  /* 0x00000001ff077424 */ /* 0x000fe400078e00ff */
[----:B------:R-:W-:-:S04]  /*7120*/  IMAD.X R5, RZ, RZ, ~R0, P0 ;  /* 0x000000ffff057224 */ /* 0x000fc800000e0e00 */
[-C--:B------:R-:W-:Y:S01]  /*7130*/  IMAD R0, R5, R14.reuse, RZ ;  /* 0x0000000e05007224 */ /* 0x080fe200078e02ff */
[----:B------:R-:W1:Y:S01]  /*7140*/  LDC R8, c[0x0][0x608] ;  /* 0x00018200ff087b82 */ /* 0x000e620000000800 */
[----:B------:R-:W-:-:S04]  /*7150*/  IMAD.WIDE.U32 R4, R3, R14, R16 ;  /* 0x0000000e03047225 */ /* 0x000fc800078e0010 */
[----:B------:R-:W-:Y:S01]  /*7160*/  IMAD R3, R3, R15, R0 ;  /* 0x0000000f03037224 */ /* 0x000fe200078e0200 */
[----:B------:R-:W-:Y:S02]  /*7170*/  I2FP.F32.U32 R0, R24 ;  /* 0x0000001800007245 */ /* 0x000fe40000201000 */
[----:B------:R-:W2:Y:S01]  /*7180*/  LDC R26, c[0x0][0x658] ;  /* 0x00019600ff1a7b82 */ /* 0x000ea20000000800 */
[----:B------:R-:W-:Y:S01]  /*7190*/  IMAD.IADD R3, R5, 0x1, R3 ;  /* 0x0000000105037824 */ /* 0x000fe200078e0203 */
[----:B----4-:R-:W-:Y:S01]  /*71a0*/  ISETP.NE.U32.AND P0, PT, R28, RZ, PT ;  /* 0x000000ff1c00720c */ /* 0x010fe20003f05070 */
[----:B------:R-:W-:Y:S01]  /*71b0*/  FMUL R0, R0, UR4 ;  /* 0x0000000400007c20 */ /* 0x000fe20008400000 */
[----:B------:R-:W-:Y:S02]  /*71c0*/  IMAD.MOV.U32 R5, RZ, RZ, -0x1 ;  /* 0xffffffffff057424 */ /* 0x000fe400078e00ff */
[----:B------:R-:W-:Y:S01]  /*71d0*/  ISETP.NE.AND.EX P0, PT, R29, RZ, PT, P0 ;  /* 0x000000ff1d00720c */ /* 0x000fe20003f05300 */
[----:B------:R4:W2:Y:S01]  /*71e0*/  F2I.U32.TRUNC.NTZ R13, R0 ;  /* 0x00000000000d7305 */ /* 0x0008a2000020f000 */
[----:B------:R-:W3:Y:S01]  /*71f0*/  LDC R15, c[0x0][0x148] ;  /* 0x00005200ff0f7b82 */ /* 0x000ee20000000800 */
[----:B0-----:R-:W-:-:S02]  /*7200*/  SHF.R.U64 R12, R4, R6, R3 ;  /* 0x00000006040c7219 */ /* 0x001fc40000001203 */
[----:B------:R-:W-:-:S05]  /*7210*/  SHF.R.U32.HI R3, RZ, R6, R3 ;  /* 0x00000006ff037219 */ /* 0x000fca0000011603 */
[----:B------:R-:W0:Y:S01]  /*7220*/  LDC R20, c[0x0][0x600] ;  /* 0x00018000ff147b82 */ /* 0x000e220000000800 */
[-CC-:B-1----:R-:W-:Y:S02]  /*7230*/  SHF.R.U64 R10, R12, R8.reuse, R3.reuse ;  /* 0x000000080c0a7219 */ /* 0x182fe40000001203 */
[----:B------:R-:W-:-:S05]  /*7240*/  SHF.R.U32.HI R3, RZ, R8, R3 ;  /* 0x00000008ff037219 */ /* 0x000fca0000011603 */
[----:B------:R-:W1:Y:S01]  /*7250*/  LDC R27, c[0x0][0x648] ;  /* 0x00019200ff1b7b82 */ /* 0x000e620000000800 */
[-C--:B--2---:R-:W-:Y:S02]  /*7260*/  SHF.L.U32 R4, R5, R26.reuse, RZ ;  /* 0x0000001a05047219 */ /* 0x084fe400000006ff */
[-CC-:B------:R-:W-:Y:S02]  /*7270*/  SHF.R.U64 R14, R10, R26.reuse, R3.reuse ;  /* 0x0000001a0a0e7219 */ /* 0x180fe40000001203 */
[----:B------:R-:W-:Y:S02]  /*7280*/  SHF.R.U32.HI R5, RZ, R26, R3 ;  /* 0x0000001aff057219 */ /* 0x000fe40000011603 */
[----:B------:R-:W-:Y:S01]  /*7290*/  LOP3.LUT R25, RZ, R4, RZ, 0x33, !PT ;  /* 0x00000004ff197212 */ /* 0x000fe200078e33ff */
[----:B------:R-:W2:Y:S01]  /*72a0*/  LDC R30, c[0x0][0x638] ;  /* 0x00018e00ff1e7b82 */ /* 0x000ea20000000800 */
[----:B------:R-:W-:Y:S01]  /*72b0*/  SHF.L.U32 R26, R7, R26, RZ ;  /* 0x0000001a071a7219 */ /* 0x000fe200000006ff */
[----:B------:R-:W-:-:S06]  /*72c0*/  IMAD.MOV.U32 R4, RZ, RZ, R14 ;  /* 0x000000ffff047224 */ /* 0x000fcc00078e000e */
[----:B------:R-:W0:Y:S01]  /*72d0*/  LDC R31, c[0x0][0x610] ;  /* 0x00018400ff1f7b82 */ /* 0x000e220000000800 */
[----:B----4-:R-:W-:Y:S05]  /*72e0*/  @!P0 BRA `(.L_x_155) ;  /* 0x0000000000288947 */ /* 0x010fea0003800000 */
[----:B------:R-:W4:Y:S02]  /*72f0*/  LDC R3, c[0x0][0x64c] ;  /* 0x00019300ff037b82 */ /* 0x000f240000000800 */
[----:B----4-:R-:W-:-:S05]  /*7300*/  IADD3 R3, P0, R14, R3, RZ ;  /* 0x000000030e037210 */ /* 0x010fca0007f1e0ff */
        /* <DEDUP_REMOVED lines=8> */
.L_x_155:
[----:B------:R-:W-:Y:S01]  /*7390*/  ISETP.NE.AND P0, PT, R2, 0x1, PT ;  /* 0x000000010200780c */ /* 0x000fe20003f05270 */
[----:B0-----:R-:W-:Y:S01]  /*73a0*/  VIADD R7, R20, 0xffffffff ;  /* 0xffffffff14077836 */ /* 0x001fe20000000000 */
[----:B-1----:R-:W-:Y:S01]  /*73b0*/  SHF.R.U64 R0, R4, R27, R5 ;  /* 0x0000001b04007219 */ /* 0x002fe20000001205 */
[----:B------:R-:W-:Y:S01]  /*73c0*/  IMAD.MOV R13, RZ, RZ, -R13 ;  /* 0x000000ffff0d7224 */ /* 0x000fe200078e0a0d */
[----:B------:R-:W-:Y:S01]  /*73d0*/  LOP3.LUT R5, R10, R25, RZ, 0xc0, !PT ;  /* 0x000000190a057212 */ /* 0x000fe200078ec0ff */
[----:B------:R-:W-:Y:S01]  /*73e0*/  IMAD.MOV.U32 R4, RZ, RZ, 0x1 ;  /* 0x00000001ff047424 */ /* 0x000fe200078e00ff */
[----:B------:R-:W-:Y:S01]  /*73f0*/  LOP3.LUT R12, R12, R7, RZ, 0xc0, !PT ;  /* 0x000000070c0c7212 */ /* 0x000fe200078ec0ff */
[----:B------:R-:W-:Y:S02]  /*7400*/  IMAD.MOV R3, RZ, RZ, -R0 ;  /* 0x000000ffff037224 */ /* 0x000fe400078e0a00 */
[----:B------:R-:W-:Y:S02]  /*7410*/  IMAD R0, R26, R0, R5 ;  /* 0x000000001a007224 */ /* 0x000fe400078e0205 */
[----:B--2---:R-:W-:-:S02]  /*7420*/  IMAD R3, R3, R30, R14 ;  /* 0x0000001e03037224 */ /* 0x004fc400078e020e */
[----:B---3--:R-:W-:Y:S02]  /*7430*/  @P0 IMAD R21, R15, R13, R24 ;  /* 0x0000000d0f150224 */ /* 0x008fe400078e0218 */
[----:B------:R-:W-:Y:S01]  /*7440*/  IMAD R5, R3, R20, R12 ;  /* 0x0000001403057224 */ /* 0x000fe200078e020c */
[----:B------:R-:W-:Y:S01]  /*7450*/  PRMT R3, R4, 0x7610, R3 ;  /* 0x0000761004037816 */ /* 0x000fe20000000003 */
[----:B------:R-:W-:-:S05]  /*7460*/  IMAD R0, R0, R31, R21 ;  /* 0x0000001f00007224 */ /* 0x000fca00078e0215 */
[----:B------:R-:W-:Y:S02]  /*7470*/  SEL R90, R5, R0, !P0 ;  /* 0x00000000055a7207 */ /* 0x000fe40004000000 */
[----:B------:R-:W-:-:S07]  /*7480*/  SEL R0, R0, R5, !P0 ;  /* 0x0000000500007207 */ /* 0x000fce0004000000 */
.L_x_153:
[----:B------:R-:W-:Y:S01]  /*7490*/  LOP3.LUT P0, RZ, R3, 0xff, RZ, 0xc0, !PT ;  /* 0x000000ff03ff7812 */ /* 0x000fe2000780c0ff */
[----:B------:R-:W-:-:S12]  /*74a0*/  IMAD.MOV.U32 R94, RZ, RZ, R0 ;  /* 0x000000ffff5e7224 */ /* 0x000fd800078e0000 */
[----:B------:R-:W-:Y:S05]  /*74b0*/  @P0 BRA `(.L_x_156) ;  /* 0xffffff9800a80947 */ /* 0x000fea000383ffff */
[----:B------:R-:W-:Y:S05]  /*74c0*/  EXIT ;  /* 0x000000000000794d */ /* 0x000fea0003800000 */
.L_x_3:
[----:B0-----:R-:W-:Y:S01]  /*74d0*/  ULDC.64 UR4, c[0x0][0x650] ;  /* 0x0001940000047ab9 */ /* 0x001fe20000000a00 */
        /* <DEDUP_REMOVED lines=16> */
[----:B0-----:R-:W-:-:S04]  /*75e0*/  IADD3 R11, P0, R16, R7, RZ ;  /* 0x00000007100b7210 */ /* 0x001fc80007f1e0ff */
[----:B------:R-:W-:-:S05]  /*75f0*/  IADD3.X R15, RZ, R17, RZ, P0, !PT ;  /* 0x00000011ff0f7210 */ /* 0x000fca00007fe4ff */
[----:B------:R-:W-:-:S04]  /*7600*/  IMAD.WIDE.U32 R6, R15, R12, RZ ;  /* 0x0000000c0f067225 */ /* 0x000fc800078e00ff */
[----:B------:R-:W-:-:S04]  /*7610*/  IMAD.WIDE.U32 R8, P0, R11, R13, R6 ;  /* 0x0000000d0b087225 */ /* 0x000fc80007800006 */
[----:B------:R-:W-:-:S04]  /*7620*/  IMAD.WIDE.U32 R6, R11, R12, RZ ;  /* 0x0000000c0b067225 */ /* 0x000fc800078e00ff */
[----:B------:R-:W-:Y:S01]  /*7630*/  IMAD.X R11, RZ, RZ, RZ, P0 ;  /* 0x000000ffff0b7224 */ /* 0x000fe200000e06ff */
[----:B------:R-:W-:Y:S01]  /*7640*/  IADD3 RZ, P0, R7, R8, RZ ;  /* 0x0000000807ff7210 */ /* 0x000fe20007f1e0ff */
[----:B------:R-:W-:-:S04]  /*7650*/  IMAD.MOV.U32 R10, RZ, RZ, R9 ;  /* 0x000000ffff0a7224 */ /* 0x000fc800078e0009 */
[----:B------:R-:W-:-:S08]  /*7660*/  IMAD.WIDE.U32.X R10, R15, R13, R10, P0 ;  /* 0x0000000d0f0a7225 */ /* 0x000fd000000e040a */
.L_x_158:
[--C-:B------:R-:W-:Y:S01]  /*7670*/  SHF.R.U64 R12, R10, R14, R11.reuse ;  /* 0x0000000e0a0c7219 */ /* 0x100fe2000000120b */
[----:B------:R-:W0:Y:S01]  /*7680*/  LDC R22, c[0x0][0x618] ;  /* 0x00018600ff167b82 */ /* 0x000e220000000800 */
[----:B------:R-:W-:Y:S01]  /*7690*/  I2FP.F32.U32 R6, R4 ;  /* 0x0000000400067245 */ /* 0x000fe20000201000 */
[----:B------:R-:W-:Y:S01]  /*76a0*/  ULDC UR4, c[0x0][0x150] ;  /* 0x0000540000047ab9 */ /* 0x000fe20000000800 */
[----:B------:R-:W-:Y:S02]  /*76b0*/  SHF.R.U32.HI R5, RZ, R14, R11 ;  /* 0x0000000eff057219 */ /* 0x000fe4000001160b */
[----:B------:R-:W-:Y:S01]  /*76c0*/  IADD3 R9, P0, RZ, -R12, RZ ;  /* 0x8000000cff097210 */ /* 0x000fe20007f1e0ff */
[----:B------:R-:W-:Y:S01]  /*76d0*/  FMUL R11, R6, UR4 ;  /* 0x00000004060b7c20 */ /* 0x000fe20008400000 */
[----:B------:R-:W-:Y:S01]  /*76e0*/  ULDC UR4, c[0x0][0x154] ;  /* 0x0000550000047ab9 */ /* 0x000fe20000000800 */
[----:B------:R-:W1:Y:S02]  /*76f0*/  LDC.64 R24, c[0x0][0x640] ;  /* 0x00019000ff187b82 */ /* 0x000e640000000a00 */
[----:B------:R-:W-:-:S02]  /*7700*/  IMAD.X R5, RZ, RZ, ~R5, P0 ;  /* 0x000000ffff057224 */ /* 0x000fc400000e0e05 */
[----:B------:R-:W2:Y:S01]  /*7710*/  F2I.U32.TRUNC.NTZ R11, R11 ;  /* 0x0000000b000b7305 */ /* 0x000ea2000020f000 */
[----:B------:R-:W-:-:S03]  /*7720*/  IMAD.WIDE.U32 R6, R9, R20, R16 ;  /* 0x0000001409067225 */ /* 0x000fc600078e0010 */
[----:B------:R-:W3:Y:S01]  /*7730*/  LDC R13, c[0x0][0x144] ;  /* 0x00005100ff0d7b82 */ /* 0x000ee20000000800 */
[----:B------:R-:W-:-:S04]  /*7740*/  IMAD R8, R5, R20, RZ ;  /* 0x0000001405087224 */ /* 0x000fc800078e02ff */
[----:B------:R-:W-:Y:S02]  /*7750*/  IMAD R5, R9, R21, R8 ;  /* 0x0000001509057224 */ /* 0x000fe400078e0208 */
[----:B------:R-:W-:Y:S01]  /*7760*/  IMAD.MOV.U32 R8, RZ, RZ, -0x1 ;  /* 0xffffffffff087424 */ /* 0x000fe200078e00ff */
[----:B------:R-:W4:Y:S01]  /*7770*/  LDC R14, c[0x0][0x608] ;  /* 0x00018200ff0e7b82 */ /* 0x000f220000000800 */
[----:B------:R-:W-:Y:S01]  /*7780*/  IMAD.IADD R5, R7, 0x1, R5 ;  /* 0x0000000107057824 */ /* 0x000fe200078e0205 */
[----:B------:R-:W-:-:S04]  /*7790*/  I2FP.F32.U32 R7, R3 ;  /* 0x0000000300077245 */ /* 0x000fc80000201000 */
[-C--:B0-----:R-:W-:Y:S01]  /*77a0*/  SHF.R.U64 R10, R6, R22.reuse, R5 ;  /* 0x00000016060a7219 */ /* 0x081fe20000001205 */
[----:B--2---:R-:W-:Y:S01]  /*77b0*/  IMAD.MOV R6, RZ, RZ, -R11 ;  /* 0x000000ffff067224 */ /* 0x004fe200078e0a0b */
[----:B------:R-:W0:Y:S01]  /*77c0*/  LDC R9, c[0x0][0x658] ;  /* 0x00019600ff097b82 */ /* 0x000e220000000800 */
[----:B-1----:R-:W-:Y:S01]  /*77d0*/  ISETP.NE.U32.AND P0, PT, R24, RZ, PT ;  /* 0x000000ff1800720c */ /* 0x002fe20003f05070 */
[----:B------:R-:W-:Y:S01]  /*77e0*/  FMUL R7, R7, UR4 ;  /* 0x0000000407077c20 */ /* 0x000fe20008400000 */
[----:B------:R-:W-:Y:S02]  /*77f0*/  SHF.R.U32.HI R5, RZ, R22, R5 ;  /* 0x00000016ff057219 */ /* 0x000fe40000011605 */
[----:B------:R-:W-:-:S03]  /*7800*/  ISETP.NE.AND.EX P0, PT, R25, RZ, PT, P0 ;  /* 0x000000ff1900720c */ /* 0x000fc60003f05300 */
[----:B------:R-:W1:Y:S01]  /*7810*/  LDC R20, c[0x0][0x148] ;  /* 0x00005200ff147b82 */ /* 0x000e620000000800 */
[----:B---3--:R-:W-:Y:S02]  /*7820*/  IMAD R23, R13, R6, R4 ;  /* 0x000000060d177224 */ /* 0x008fe400078e0204 */
[----:B------:R-:W-:-:S05]  /*7830*/  IMAD.MOV.U32 R6, RZ, RZ, 0x1 ;  /* 0x00000001ff067424 */ /* 0x000fca00078e00ff */
[----:B------:R-:W2:Y:S01]  /*7840*/  LDC R21, c[0x0][0x600] ;  /* 0x00018000ff157b82 */ /* 0x000ea20000000800 */
[-CC-:B----4-:R-:W-:Y:S02]  /*7850*/  SHF.R.U64 R13, R10, R14.reuse, R5.reuse ;  /* 0x0000000e0a0d7219 */ /* 0x190fe40000001205 */
[----:B------:R-:W-:Y:S02]  /*7860*/  SHF.R.U32.HI R4, RZ, R14, R5 ;  /* 0x0000000eff047219 */ /* 0x000fe40000011605 */
[----:B------:R3:W4:Y:S03]  /*7870*/  F2I.U32.TRUNC.NTZ R14, R7 ;  /* 0x00000007000e7305 */ /* 0x000726000020f000 */
[----:B------:R-:W1:Y:S01]  /*7880*/  LDC R26, c[0x0][0x648] ;  /* 0x00019200ff1a7b82 */ /* 0x000e620000000800 */
[-C--:B0-----:R-:W-:Y:S02]  /*7890*/  SHF.R.U64 R15, R13, R9.reuse, R4 ;  /* 0x000000090d0f7219 */ /* 0x081fe40000001204 */
[----:B------:R-:W-:-:S02]  /*78a0*/  SHF.L.U32 R8, R8, R9, RZ ;  /* 0x0000000908087219 */ /* 0x000fc400000006ff */
[-C--:B------:R-:W-:Y:S01]  /*78b0*/  SHF.R.U32.HI R5, RZ, R9.reuse, R4 ;  /* 0x00000009ff057219 */ /* 0x080fe20000011604 */
[----:B------:R-:W-:Y:S01]  /*78c0*/  IMAD.MOV.U32 R4, RZ, RZ, R15 ;  /* 0x000000ffff047224 */ /* 0x000fe200078e000f */
[----:B------:R-:W-:Y:S01]  /*78d0*/  SHF.L.U32 R22, R6, R9, RZ ;  /* 0x0000000906167219 */ /* 0x000fe200000006ff */
[----:B------:R-:W0:Y:S01]  /*78e0*/  LDC R27, c[0x0][0x638] ;  /* 0x00018e00ff1b7b82 */ /* 0x000e220000000800 */
[----:B------:R-:W-:-:S07]  /*78f0*/  LOP3.LUT R28, RZ, R8, RZ, 0x33, !PT ;  /* 0x00000008ff1c7212 */ /* 0x000fce00078e33ff */
        /* <DEDUP_REMOVED lines=12> */
.L_x_159:
[----:B------:R-:W-:Y:S01]  /*79c0*/  ISETP.NE.AND P0, PT, R2, 0x1, PT ;  /* 0x000000010200780c */ /* 0x000fe20003f05270 */
[----:B--2---:R-:W-:Y:S01]  /*79d0*/  VIADD R7, R21, 0xffffffff ;  /* 0xffffffff15077836 */ /* 0x004fe20000000000 */
[----:B-1----:R-:W-:Y:S01]  /*79e0*/  SHF.R.U64 R5, R4, R26, R5 ;  /* 0x0000001a04057219 */ /* 0x002fe20000001205 */
[----:B------:R-:W-:Y:S01]  /*79f0*/  IMAD.MOV R14, RZ, RZ, -R14 ;  /* 0x000000ffff0e7224 */ /* 0x000fe200078e0a0e */
[----:B------:R-:W-:Y:S01]  /*7a00*/  LOP3.LUT R4, R13, R28, RZ, 0xc0, !PT ;  /* 0x0000001c0d047212 */ /* 0x000fe200078ec0ff */
[----:B------:R-:W-:Y:S01]  /*7a10*/  IMAD.MOV.U32 R8, RZ, RZ, R12 ;  /* 0x000000ffff087224 */ /* 0x000fe200078e000c */
[----:B------:R-:W-:Y:S01]  /*7a20*/  LOP3.LUT R10, R10, R7, RZ, 0xc0, !PT ;  /* 0x000000070a0a7212 */ /* 0x000fe200078ec0ff */
[----:B------:R-:W-:Y:S02]  /*7a30*/  IMAD.MOV R6, RZ, RZ, -R5 ;  /* 0x000000ffff067224 */ /* 0x000fe400078e0a05 */
[----:B------:R-:W-:-:S04]  /*7a40*/  IMAD R4, R22, R5, R4 ;  /* 0x0000000516047224 */ /* 0x000fc800078e0204 */
[----:B------:R-:W-:Y:S02]  /*7a50*/  @P0 IMAD R23, R20, R14, R3 ;  /* 0x0000000e14170224 */ /* 0x000fe400078e0203 */
[----:B0-----:R-:W-:Y:S02]  /*7a60*/  IMAD R3, R6, R27, R15 ;  /* 0x0000001b06037224 */ /* 0x001fe400078e020f */
[----:B------:R-:W-:Y:S02]  /*7a70*/  IMAD R7, R4, R29, R23 ;  /* 0x0000001d04077224 */ /* 0x000fe400078e0217 */
[----:B------:R-:W-:Y:S02]  /*7a80*/  IMAD R4, R3, R21, R10 ;  /* 0x0000001503047224 */ /* 0x000fe400078e020a */
[----:B------:R-:W-:-:S03]  /*7a90*/  IMAD.MOV.U32 R6, RZ, RZ, 0x1 ;  /* 0x00000001ff067424 */ /* 0x000fc600078e00ff */
[----:B------:R-:W-:Y:S02]  /*7aa0*/  SEL R9, R4, R7, !P0 ;  /* 0x0000000704097207 */ /* 0x000fe40004000000 */
[----:B------:R-:W-:-:S07]  /*7ab0*/  SEL R7, R7, R4, !P0 ;  /* 0x0000000407077207 */ /* 0x000fce0004000000 */
.L_x_157:
[----:B------:R-:W-:-:S08]  /*7ac0*/  NOP ;  /* 0x0000000000007918 */ /* 0x000fd00000000000 */
[----:B------:R-:W0:-:S00]  /*7ad0*/  USETMAXREG.DEALLOC.CTAPOOL 0x28 ;  /* 0x00000028000079c8 */ /* 0x000e0000080e0500 */
[----:B0-----:R-:W-:-:S13]  /*7ae0*/  ISETP.NE.AND P0, PT, R0, RZ, PT ;  /* 0x000000ff0000720c */ /* 0x001fda0003f05270 */
[----:B------:R-:W-:Y:S05]  /*7af0*/  @P0 EXIT ;  /* 0x000000000000094d */ /* 0x000fea0003800000 */
[----:B------:R-:W-:Y:S01]  /*7b00*/  LOP3.LUT P0, RZ, R6, 0xff, RZ, 0xc0, !PT ;  /* 0x000000ff06ff7812 */ /* 0x000fe2000780c0ff */
[----:B------:R-:W-:Y:S02]  /*7b10*/  IMAD.MOV.U32 R0, RZ, RZ, 0x1 ;  /* 0x00000001ff007424 */ /* 0x000fe400078e00ff */
[----:B------:R-:W-:-:S10]  /*7b20*/  IMAD.MOV.U32 R12, RZ, RZ, RZ ;  /* 0x000000ffff0c7224 */ /* 0x000fd400078e00ff */
[----:B------:R-:W-:Y:S05]  /*7b30*/  @!P0 BRA `(.L_x_160) ;  /* 0x0000000c00308947 */ /* 0x000fea0003800000 */
[----:B------:R-:W0:Y:S01]  /*7b40*/  LDC R0, c[0x0][0x28c] ;  /* 0x0000a300ff007b82 */ /* 0x000e220000000800 */
[----:B------:R-:W-:Y:S01]  /*7b50*/  ULDC UR5, c[0x0][0x600] ;  /* 0x0001800000057ab9 */ /* 0x000fe20000000800 */
[----:B------:R-:W-:Y:S01]  /*7b60*/  ULDC UR4, c[0x0][0xc] ;  /* 0x0000030000047ab9 */ /* 0x000fe20000000800 */
[----:B------:R-:W-:Y:S01]  /*7b70*/  UIADD3 UR16, UR5, -0x1, URZ ;  /* 0xffffffff05107890 */ /* 0x000fe2000fffe03f */
[C---:B------:R-:W-:Y:S01]  /*7b80*/  LOP3.LUT P2, RZ, R18.reuse, 0x7f, RZ, 0xc0, !PT ;  /* 0x0000007f12ff7812 */ /* 0x040fe2000784c0ff */
[----:B------:R-:W-:Y:S01]  /*7b90*/  ULDC UR6, c[0x0][0x658] ;  /* 0x0001960000067ab9 */ /* 0x000fe20000000800 */
[----:B------:R-:W-:Y:S01]  /*7ba0*/  ULDC UR5, c[0x0][0x10] ;  /* 0x0000040000057ab9 */ /* 0x000fe20000000800 */
[----:B------:R-:W-:Y:S01]  /*7bb0*/  UMOV UR7, 0xffffffff ;  /* 0xffffffff00077882 */ /* 0x000fe20000000000 */
[----:B------:R-:W-:Y:S01]  /*7bc0*/  UMOV UR8, 0x1 ;  /* 0x0000000100087882 */ /* 0x000fe20000000000 */
[----:B------:R-:W-:Y:S01]  /*7bd0*/  UIMAD.WIDE.U32 UR4, UR4, UR5, URZ ;  /* 0x00000005040472a5 */ /* 0x000fe2000f8e003f */
[----:B------:R-:W-:Y:S01]  /*7be0*/  LOP3.LUT P0, RZ, R18, 0x1f, RZ, 0xc0, !PT ;  /* 0x0000001f12ff7812 */ /* 0x000fe2000780c0ff */
[----:B------:R-:W-:Y:S01]  /*7bf0*/  USHF.L.U32 UR7, UR7, UR6, URZ ;  /* 0x0000000607077299 */ /* 0x000fe2000800063f */
[----:B------:R-:W-:Y:S01]  /*7c00*/  BSSY B0, `(.L_x_160) ;  /* 0x00000bf000007945 */ /* 0x000fe20003800000 */
[----:B------:R-:W-:Y:S01]  /*7c10*/  USHF.L.U32 UR18, UR8, UR6, URZ ;  /* 0x0000000608127299 */ /* 0x000fe2000800063f */
[----:B------:R-:W-:Y:S01]  /*7c20*/  IMAD.MOV.U32 R13, RZ, RZ, 0x1 ;  /* 0x00000001ff0d7424 */ /* 0x000fe200078e00ff */
[----:B------:R-:W-:Y:S01]  /*7c30*/  LOP3.LUT R11, R19, 0x2, RZ, 0xfc, !PT ;  /* 0x00000002130b7812 */ /* 0x000fe200078efcff */
[----:B------:R-:W-:Y:S01]  /*7c40*/  ULDC UR6, c[0x0][0x14] ;  /* 0x0000050000067ab9 */ /* 0x000fe20000000800 */
[----:B------:R-:W-:Y:S01]  /*7c50*/  PLOP3.LUT P0, PT, P0, P2, PT, 0x8a, 0x0 ;  /* 0x000000000000781c */ /* 0x000fe20000705172 */
[----:B------:R-:W-:Y:S01]  /*7c60*/  UIMAD.WIDE.U32 UR20, UR4, UR6, URZ ;  /* 0x00000006041472a5 */ /* 0x000fe2000f8e003f */
[----:B------:R-:W-:Y:S01]  /*7c70*/  IMAD.MOV.U32 R12, RZ, RZ, RZ ;  /* 0x000000ffff0c7224 */ /* 0x000fe200078e00ff */
[----:B------:R-:W-:-:S02]  /*7c80*/  UIMAD UR13, UR5, UR6, URZ ;  /* 0x00000006050d72a4 */ /* 0x000fc4000f8e023f */
[----:B------:R-:W-:Y:S01]  /*7c90*/  ULOP3.LUT UR17, URZ, UR7, URZ, 0x33, !UPT ;  /* 0x000000073f117292 */ /* 0x000fe2000f8e333f */
[----:B0-----:R-:W-:Y:S01]  /*7ca0*/  VIADD R0, R0, 0x3f ;  /* 0x0000003f00007836 */ /* 0x001fe20000000000 */
[----:B------:R-:W-:Y:S01]  /*7cb0*/  UIADD3 UR13, UR21, UR13, URZ ;  /* 0x0000000d150d7290 */ /* 0x000fe2000fffe03f */
[----:B------:R-:W-:-:S03]  /*7cc0*/  ULDC.64 UR22, c[0x0][0x198] ;  /* 0x0000660000167ab9 */ /* 0x000fc60000000a00 */
[----:B------:R-:W-:-:S04]  /*7cd0*/  SHF.R.S32.HI R3, RZ, 0x1f, R0 ;  /* 0x0000001fff037819 */ /* 0x000fc80000011400 */
[----:B------:R-:W-:Y:S01]  /*7ce0*/  LEA.HI R3, R3, R0, RZ, 0x6 ;  /* 0x0000000003037211 */ /* 0x000fe200078f30ff */
[----:B------:R-:W-:-:S03]  /*7cf0*/  IMAD.MOV.U32 R0, RZ, RZ, 0x1 ;  /* 0x00000001ff007424 */ /* 0x000fc600078e00ff */
[----:B------:R-:W-:-:S05]  /*7d00*/  SHF.R.S32.HI R3, RZ, 0x6, R3 ;  /* 0x00000006ff037819 */ /* 0x000fca0000011403 */
[----:B------:R-:W-:-:S07]  /*7d10*/  VIADD R10, R3, 0x1 ;  /* 0x00000001030a7836 */ /* 0x000fce0000000000 */
.L_x_172:
[----:B------:R-:W-:-:S03]  /*7d20*/  UMOV UR4, 0xffffffff ;  /* 0xffffffff00047882 */ /* 0x000fc60000000000 */
[----:B------:R-:W-:Y:S05]  /*7d30*/  BRA.DIV UR4, `(.L_x_161) ;  /* 0x0000000e04c07947 */ /* 0x000fea000b800000 */
[----:B------:R-:W-:-:S13]  /*7d40*/  ELECT P6, URZ, PT ;  /* 0x00000000003f782f */ /* 0x000fda00038c0000 */
.L_x_184:
[----:B------:R-:W0:Y:S01]  /*7d50*/  LDC R4, c[0x0][0x28c] ;  /* 0x0000a300ff047b82 */ /* 0x000e220000000800 */
[----:B------:R-:W-:Y:S01]  /*7d60*/  BSSY B1, `(.L_x_162) ;  /* 0x0000037000017945 */ /* 0x000fe20003800000 */
[----:B0-----:R-:W-:-:S13]  /*7d70*/  ISETP.LT.OR P6, PT, R4, 0x1, !P6 ;  /* 0x000000010400780c */ /* 0x001fda00077c1670 */
[----:B------:R-:W-:Y:S05]  /*7d80*/  @P6 BRA `(.L_x_163) ;  /* 0x0000000000d06947 */ /* 0x000fea0003800000 */
[----:B------:R-:W-:Y:S02]  /*7d90*/  IMAD.SHL.U32 R15, R9, 0x40, RZ ;  /* 0x00000040090f7824 */ /* 0x000fe400078e00ff */
[----:B------:R-:W-:Y:S02]  /*7da0*/  IMAD.SHL.U32 R18, R7, 0x100, RZ ;  /* 0x0000010007127824 */ /* 0x000fe400078e00ff */
[----:B------:R-:W-:Y:S02]  /*7db0*/  IMAD.MOV.U32 R20, RZ, RZ, RZ ;  /* 0x000000ffff147224 */ /* 0x000fe400078e00ff */
[----:B------:R-:W-:Y:S02]  /*7dc0*/  IMAD.MOV.U32 R4, RZ, RZ, R10 ;  /* 0x000000ffff047224 */ /* 0x000fe400078e000a */
[----:B------:R-:W-:Y:S02]  /*7dd0*/  IMAD.MOV.U32 R5, RZ, RZ, R0 ;  /* 0x000000ffff057224 */ /* 0x000fe400078e0000 */
[----:B------:R-:W-:-:S07]  /*7de0*/  IMAD.MOV.U32 R6, RZ, RZ, R12 ;  /* 0x000000ffff067224 */ /* 0x000fce00078e000c */
.L_x_167:
[----:B------:R-:W0:Y:S01]  /*7df0*/  S2R R14, SR_CgaCtaId ;  /* 0x00000000000e7919 */ /* 0x000e220000008800 */
[----:B------:R-:W-:Y:S01]  /*7e00*/  MOV R7, 0x400 ;  /* 0x0000040000077802 */ /* 0x000fe20000000f00 */
[----:B------:R-:W1:Y:S03]  /*7e10*/  @!P2 LDC R9, c[0x0][0x500] ;  /* 0x00014000ff09ab82 */ /* 0x000e660000000800 */
[----:B0-----:R-:W-:Y:S02]  /*7e20*/  LEA R21, R14, R7, 0x18 ;  /* 0x000000070e157211 */ /* 0x001fe400078ec0ff */
[----:B------:R-:W-:-:S03]  /*7e30*/  SHF.L.U32 R7, R5, 0x1f, RZ ;  /* 0x0000001f05077819 */ /* 0x000fc600000006ff */
[----:B------:R-:W-:-:S04]  /*7e40*/  IMAD R14, R6, 0x8, R21 ;  /* 0x00000008060e7824 */ /* 0x000fc800078e0215 */
[----:B------:R-:W0:Y:S02]  /*7e50*/  SYNCS.PHASECHK.TRANS64.TRYWAIT P1, [R14+URZ+0x28], R7 ;  /* 0x000028070e0075a7 */ /* 0x000e24000802017f */
[----:B01----:R-:W-:Y:S05]  /*7e60*/  @!P1 BRA `(.L_x_164) ;  /* 0x0000000c00949947 */ /* 0x003fea0003800000 */
.L_x_185:
[----:B0-----:R-:W-:Y:S01]  /*7e70*/  PRMT R7, R11, 0x9910, RZ ;  /* 0x000099100b077816 */ /* 0x001fe200000000ff */
[----:B------:R0:W-:Y:S03]  /*7e80*/  @!P2 SYNCS.ARRIVE.TRANS64 RZ, [R14+URZ], R9 ;  /* 0x000000090effa9a7 */ /* 0x0001e6000800003f */
[----:B------:R-:W-:-:S13]  /*7e90*/  ISETP.NE.AND P1, PT, R7, 0x2, PT ;  /* 0x000000020700780c */ /* 0x000fda0003f25270 */
[----:B0-----:R-:W-:Y:S05]  /*7ea0*/  @P1 BRA `(.L_x_165) ;  /* 0x0000000000041947 */ /* 0x001fea0003800000 */
[----:B------:R-:W-:Y:S01]  /*7eb0*/  BPT.TRAP 0x1 ;  /* 0x000000040000795c */ /* 0x000fe20000300000 */
.L_x_165:
[----:B------:R-:W-:Y:S05]  /*7ec0*/  @P0 BRA `(.L_x_166) ;  /* 0x0000000000040947 */ /* 0x000fea0003800000 */
[----:B------:R-:W-:Y:S01]  /*7ed0*/  BPT.TRAP 0x1 ;  /* 0x000000040000795c */ /* 0x000fe20000300000 */
.L_x_166:
[--C-:B------:R-:W-:Y:S01]  /*7ee0*/  IMAD R7, R6, 0x8000, R21.reuse ;  /* 0x0000800006077824 */ /* 0x100fe200078e0215 */
[----:B------:R-:W-:Y:S01]  /*7ef0*/  R2UR UR9, R14 ;  /* 0x000000000e0972ca */ /* 0x000fe200000e0000 */
[----:B------:R-:W-:Y:S01]  /*7f00*/  IMAD R21, R6, 0x2000, R21 ;  /* 0x0000200006157824 */ /* 0x000fe200078e0215 */
[----:B------:R-:W-:Y:S01]  /*7f10*/  UIADD3 UR4, UP0, UR22, 0xf0, URZ ;  /* 0x000000f016047890 */ /* 0x000fe2000ff1e03f */
[----:B------:R-:W-:Y:S01]  /*7f20*/  VIADD R4, R4, 0xffffffff ;  /* 0xffffffff04047836 */ /* 0x000fe20000000000 */
[----:B------:R-:W-:Y:S01]  /*7f30*/  R2UR UR5, R7 ;  /* 0x00000000070572ca */ /* 0x000fe200000e0000 */
[----:B------:R-:W-:Y:S01]  /*7f40*/  UIADD3 UR24, UP1, UR22, 0x1f0, URZ ;  /* 0x000001f016187890 */ /* 0x000fe2000ff3e03f */
[----:B------:R-:W-:Y:S01]  /*7f50*/  R2UR UR8, R21 ;  /* 0x00000000150872ca */ /* 0x000fe200000e0000 */
[----:B------:R-:W-:Y:S01]  /*7f60*/  VIADD R6, R6, 0x1 ;  /* 0x0000000106067836 */ /* 0x000fe20000000000 */
[----:B------:R-:W-:Y:S01]  /*7f70*/  R2UR UR11, R18 ;  /* 0x00000000120b72ca */ /* 0x000fe200000e0000 */
[----:B------:R-:W-:Y:S01]  /*7f80*/  UIADD3.X UR25, URZ, UR23, URZ, UP1, !UPT ;  /* 0x000000173f197290 */ /* 0x000fe20008ffe43f */
[----:B------:R-:W-:Y:S01]  /*7f90*/  R2UR UR10, R20 ;  /* 0x00000000140a72ca */ /* 0x000fe200000e0000 */
[----:B------:R-:W-:Y:S01]  /*7fa0*/  UMOV UR6, 0x0 ;  /* 0x0000000000067882 */ /* 0x000fe20000000000 */
[----:B------:R-:W-:Y:S01]  /*7fb0*/  R2UR UR12, R8 ;  /* 0x00000000080c72ca */ /* 0x000fe200000e0000 */
[----:B------:R-:W-:Y:S01]  /*7fc0*/  UMOV UR7, 0x10000000 ;  /* 0x1000000000077882 */ /* 0x000fe20000000000 */
[----:B------:R-:W-:-:S02]  /*7fd0*/  R2UR UR19, R15 ;  /* 0x000000000f1372ca */ /* 0x000fc400000e0000 */
[----:B------:R-:W-:Y:S01]  /*7fe0*/  ISETP.GT.AND P3, PT, R4, 0x1, PT ;  /* 0x000000010400780c */ /* 0x000fe20003f64270 */
[----:B------:R-:W-:Y:S01]  /*7ff0*/  UIADD3 UR14, UR5, 0x100, URZ ;  /* 0x00000100050e7890 */ /* 0x000fe2000fffe03f */
[----:B------:R-:W-:Y:S01]  /*8000*/  ISETP.NE.AND P1, PT, R6, 0x5, PT ;  /* 0x000000050600780c */ /* 0x000fe20003f25270 */
[----:B------:R-:W-:Y:S01]  /*8010*/  UIADD3.X UR5, URZ, UR23, URZ, UP0, !UPT ;  /* 0x000000173f057290 */ /* 0x000fe200087fe43f */
[----:B------:R-:W-:Y:S01]  /*8020*/  IADD3 R20, R20, 0x40, RZ ;  /* 0x0000004014147810 */ /* 0x000fe20007ffe0ff */
[----:B------:R-:W-:Y:S01]  /*8030*/  UIADD3 UR15, UR8, 0x28100, URZ ;  /* 0x00028100080f7890 */ /* 0x000fe2000fffe03f */
[----:B------:R-:W-:Y:S02]  /*8040*/  SEL R14, RZ, 0x1, P1 ;  /* 0x00000001ff0e7807 */ /* 0x000fe40000800000 */
[----:B------:R-:W-:Y:S01]  /*8050*/  UMOV UR8, UR14 ;  /* 0x0000000e00087c82 */ /* 0x000fe20008000000 */
[----:B------:R-:W-:Y:S02]  /*8060*/  SEL R6, R6, RZ, P1 ;  /* 0x000000ff06067207 */ /* 0x000fe40000800000 */
[----:B------:R-:W-:Y:S01]  /*8070*/  LOP3.LUT R5, R5, R14, RZ, 0x3c, !PT ;  /* 0x0000000e05057212 */ /* 0x000fe200078e3cff */
[----:B------:R0:W-:Y:S02]  /*8080*/  UTMALDG.3D [UR8], [UR4], desc[UR6] ;  /* 0x00000608040075b4 */ /* 0x0001e40008011000 */
[----:B0-----:R-:W-:Y:S01]  /*8090*/  UMOV UR8, UR15 ;  /* 0x0000000f00087c82 */ /* 0x001fe20008000000 */
[----:B------:R-:W-:-:S02]  /*80a0*/  UMOV UR11, UR19 ;  /* 0x00000013000b7c82 */ /* 0x000fc40008000000 */
[----:B------:R0:W-:Y:S02]  /*80b0*/  UTMALDG.3D [UR8], [UR24], desc[UR6] ;  /* 0x00000608180075b4 */ /* 0x0001e40008011000 */
[----:B0-----:R-:W-:Y:S05]  /*80c0*/  @P3 BRA `(.L_x_167) ;  /* 0xfffffffc00483947 */ /* 0x001fea000383ffff */
.L_x_163:
[----:B------:R-:W-:Y:S05]  /*80d0*/  BSYNC B1 ;  /* 0x0000000000017941 */ /* 0x000fea0003800000 */
.L_x_162:
[----:B------:R-:W-:Y:S01]  /*80e0*/  LOP3.LUT P3, RZ, R13, 0xff, RZ, 0xc0, !PT ;  /* 0x000000ff0dff7812 */ /* 0x000fe2000786c0ff */
[----:B------:R-:W-:Y:S01]  /*80f0*/  IMAD.IADD R12, R3, 0x1, R12 ;  /* 0x00000001030c7824 */ /* 0x000fe200078e020c */
[----:B------:R-:W-:Y:S01]  /*8100*/  IADD3 R16, P4, R16, UR20, RZ ;  /* 0x0000001410107c10 */ /* 0x000fe2000ff9e0ff */
[----:B------:R-:W-:Y:S01]  /*8110*/  ULDC.64 UR4, c[0x0][0x650] ;  /* 0x0001940000047ab9 */ /* 0x000fe20000000a00 */
[----:B------:R-:W-:Y:S01]  /*8120*/  BSSY B1, `(.L_x_168) ;  /* 0x000006a000017945 */ /* 0x000fe20003800000 */
[----:B------:R-:W-:Y:S01]  /*8130*/  IMAD.MOV.U32 R9, RZ, RZ, -0x1 ;  /* 0xffffffffff097424 */ /* 0x000fe200078e00ff */
[----:B------:R-:W-:Y:S01]  /*8140*/  ISETP.GT.U32.AND P1, PT, R12, 0x4, PT ;  /* 0x000000040c00780c */ /* 0x000fe20003f24070 */
[----:B------:R-:W-:Y:S01]  /*8150*/  IMAD.MOV.U32 R8, RZ, RZ, -0x1 ;  /* 0xffffffffff087424 */ /* 0x000fe200078e00ff */
[----:B------:R-:W-:Y:S02]  /*8160*/  IADD3.X R17, R17, UR13, RZ, P4, !PT ;  /* 0x0000000d11117c10 */ /* 0x000fe4000a7fe4ff */
[----:B------:R-:W-:-:S02]  /*8170*/  ISETP.LT.U32.AND P1, PT, R3, 0x5, P1 ;  /* 0x000000050300780c */ /* 0x000fc40000f21070 */
[----:B------:R-:W-:Y:S01]  /*8180*/  PRMT R13, RZ, 0x7610, R13 ;  /* 0x00007610ff0d7816 */ /* 0x000fe2000000000d */
[----:B------:R-:W0:Y:S01]  /*8190*/  @P3 S2R R5, SR_CgaCtaId ;  /* 0x0000000000053919 */ /* 0x000e220000008800 */
[----:B------:R-:W-:-:S04]  /*81a0*/  @P3 MOV R4, 0x400 ;  /* 0x0000040000043802 */ /* 0x000fc80000000f00 */
[----:B0-----:R-:W-:Y:S01]  /*81b0*/  @P3 LEA R6, R5, R4, 0x18 ;  /* 0x0000000405063211 */ /* 0x001fe200078ec0ff */
[----:B------:R-:W-:-:S03]  /*81c0*/  IMAD.WIDE.U32 R4, R12, -0x33333333, RZ ;  /* 0xcccccccd0c047825 */ /* 0x000fc600078e00ff */
[----:B------:R0:W-:Y:S01]  /*81d0*/  @P3 SYNCS.ARRIVE.TRANS64.A1T0 RZ, [R6+URZ+0x68], RZ ;  /* 0x000068ff06ff39a7 */ /* 0x0001e2000810003f */
[----:B------:R-:W-:Y:S02]  /*81e0*/  ISETP.GE.U32.AND P3, PT, R3, 0x5, PT ;  /* 0x000000050300780c */ /* 0x000fe40003f66070 */
[----:B------:R-:W-:Y:S02]  /*81f0*/  SHF.R.U32.HI R7, RZ, 0x2, R5 ;  /* 0x00000002ff077819 */ /* 0x000fe40000011605 */
[----:B------:R-:W-:Y:S02]  /*8200*/  SEL R5, RZ, 0x1, !P1 ;  /* 0x00000001ff057807 */ /* 0x000fe40004800000 */
[----:B------:R-:W-:Y:S01]  /*8210*/  ISETP.GE.U32.AND P1, PT, R16, UR4, PT ;  /* 0x0000000410007c0c */ /* 0x000fe2000bf26070 */
[----:B------:R-:W-:Y:S01]  /*8220*/  IMAD R12, R7, -0x5, R12 ;  /* 0xfffffffb070c7824 */ /* 0x000fe200078e020c */
[----:B------:R-:W-:Y:S02]  /*8230*/  LOP3.LUT R0, R0, R5, RZ, 0x3c, !PT ;  /* 0x0000000500007212 */ /* 0x000fe400078e3cff */
[----:B------:R-:W-:-:S02]  /*8240*/  ISETP.GE.U32.AND.EX P1, PT, R17, UR5, PT, P1 ;  /* 0x0000000511007c0c */ /* 0x000fc4000bf26110 */
[----:B------:R-:W-:Y:S02]  /*8250*/  PRMT R4, RZ, 0x7610, R4 ;  /* 0x00007610ff047816 */ /* 0x000fe40000000004 */
[----:B------:R-:W-:Y:S01]  /*8260*/  @P3 LOP3.LUT R0, R0, 0x1, R7, 0x78, !PT ;  /* 0x0000000100003812 */ /* 0x000fe200078e7807 */
[----:B------:R-:W-:-:S08]  /*8270*/  IMAD.MOV.U32 R7, RZ, RZ, -0x1 ;  /* 0xffffffffff077424 */ /* 0x000fd000078e00ff */
[----:B0-----:R-:W-:Y:S05]  /*8280*/  @P1 BRA `(.L_x_169) ;  /* 0x00000004004c1947 */ /* 0x001fea0003800000 */
[----:B------:R-:W-:Y:S01]  /*8290*/  ULDC.64 UR4, c[0x0][0x628] ;  /* 0x00018a0000047ab9 */ /* 0x000fe20000000a00 */
[----:B------:R-:W0:Y:S01]  /*82a0*/  S2R R15, SR_CTAID.X ;  /* 0x00000000000f7919 */ /* 0x000e220000002500 */
[----:B------:R-:W-:Y:S01]  /*82b0*/  ISETP.NE.U32.AND P1, PT, RZ, UR4, PT ;  /* 0x00000004ff007c0c */ /* 0x000fe2000bf25070 */
[----:B------:R-:W-:Y:S01]  /*82c0*/  ULDC UR7, c[0x0][0x630] ;  /* 0x00018c0000077ab9 */ /* 0x000fe20000000800 */
[----:B------:R-:W-:Y:S01]  /*82d0*/  IMAD.MOV.U32 R4, RZ, RZ, R16 ;  /* 0x000000ffff047224 */ /* 0x000fe200078e0010 */
[----:B------:R-:W1:Y:S01]  /*82e0*/  S2R R14, SR_CTAID.Y ;  /* 0x00000000000e7919 */ /* 0x000e620000002600 */
[----:B------:R-:W-:Y:S01]  /*82f0*/  ISETP.NE.AND.EX P1, PT, RZ, UR5, PT, P1 ;  /* 0x00000005ff007c0c */ /* 0x000fe2000bf25310 */
[----:B------:R-:W-:-:S12]  /*8300*/  IMAD.MOV.U32 R5, RZ, RZ, R17 ;  /* 0x000000ffff057224 */ /* 0x000fd800078e0011 */
[----:B------:R-:W-:Y:S05]  /*8310*/  @!P1 BRA `(.L_x_170) ;  /* 0x0000000000289947 */ /* 0x000fea0003800000 */
[----:B------:R-:W-:Y:S02]  /*8320*/  ULDC UR6, c[0x0][0x634] ;  /* 0x00018d0000067ab9 */ /* 0x000fe40000000800 */
[----:B------:R-:W-:-:S05]  /*8330*/  IADD3 R9, P1, R16, UR6, RZ ;  /* 0x0000000610097c10 */ /* 0x000fca000ff3e0ff */
[----:B------:R-:W-:-:S04]  /*8340*/  IMAD.X R21, RZ, RZ, R17, P1 ;  /* 0x000000ffff157224 */ /* 0x000fc800008e0611 */
[----:B------:R-:W-:-:S04]  /*8350*/  IMAD.WIDE.U32 R6, R21, UR4, RZ ;  /* 0x0000000415067c25 */ /* 0x000fc8000f8e00ff */
[----:B------:R-:W-:-:S04]  /*8360*/  IMAD.WIDE.U32 R6, P1, R9, UR5, R6 ;  /* 0x0000000509067c25 */ /* 0x000fc8000f820006 */
[----:B------:R-:W-:-:S04]  /*8370*/  IMAD.WIDE.U32 R8, R9, UR4, RZ ;  /* 0x0000000409087c25 */ /* 0x000fc8000f8e00ff */
[----:B------:R-:W-:Y:S01]  /*8380*/  IMAD.X R5, RZ, RZ, RZ, P1 ;  /* 0x000000ffff057224 */ /* 0x000fe200008e06ff */
[----:B------:R-:W-:Y:S01]  /*8390*/  IADD3 RZ, P1, R9, R6, RZ ;  /* 0x0000000609ff7210 */ /* 0x000fe20007f3e0ff */
[----:B------:R-:W-:-:S04]  /*83a0*/  IMAD.MOV.U32 R4, RZ, RZ, R7 ;  /* 0x000000ffff047224 */ /* 0x000fc800078e0007 */
[----:B------:R-:W-:-:S08]  /*83b0*/  IMAD.WIDE.U32.X R4, R21, UR5, R4, P1 ;  /* 0x0000000515047c25 */ /* 0x000fd000088e0404 */
.L_x_170:
[--C-:B------:R-:W-:Y:S01]  /*83c0*/  SHF.R.U64 R8, R4, UR7, R5.reuse ;  /* 0x0000000704087c19 */ /* 0x100fe20008001205 */
[----:B------:R-:W-:Y:S01]  /*83d0*/  ULDC.64 UR4, c[0x0][0x620] ;  /* 0x0001880000047ab9 */ /* 0x000fe20000000a00 */
[----:B------:R-:W-:Y:S01]  /*83e0*/  SHF.R.U32.HI R4, RZ, UR7, R5 ;  /* 0x00000007ff047c19 */ /* 0x000fe20008011605 */
[----:B------:R-:W2:Y:S01]  /*83f0*/  LDC R24, c[0x0][0x144] ;  /* 0x00005100ff187b82 */ /* 0x000ea20000000800 */
[----:B------:R-:W-:Y:S01]  /*8400*/  IADD3 R7, P1, RZ, -R8, RZ ;  /* 0x80000008ff077210 */ /* 0x000fe20007f3e0ff */
[----:B------:R-:W-:Y:S01]  /*8410*/  ULDC.64 UR8, c[0x0][0x640] ;  /* 0x0001900000087ab9 */ /* 0x000fe20000000a00 */
[----:B0-----:R-:W-:Y:S01]  /*8420*/  I2FP.F32.U32 R9, R15 ;  /* 0x0000000f00097245 */ /* 0x001fe20000201000 */
[----:B------:R-:W-:Y:S02]  /*8430*/  ULDC UR6, c[0x0][0x608] ;  /* 0x0001820000067ab9 */ /* 0x000fe40000000800 */
[----:B------:R-:W-:Y:S01]  /*8440*/  IMAD.X R4, RZ, RZ, ~R4, P1 ;  /* 0x000000ffff047224 */ /* 0x000fe200008e0e04 */
[----:B------:R-:W-:Y:S01]  /*8450*/  ISETP.NE.U32.AND P1, PT, RZ, UR8, PT ;  /* 0x00000008ff007c0c */ /* 0x000fe2000bf25070 */
[----:B------:R-:W0:Y:S02]  /*8460*/  LDC R21, c[0x0][0x148] ;  /* 0x00005200ff157b82 */ /* 0x000e240000000800 */
[----:B------:R-:W-:Y:S01]  /*8470*/  IMAD R6, R4, UR4, RZ ;  /* 0x0000000404067c24 */ /* 0x000fe2000f8e02ff */
[----:B------:R-:W-:Y:S01]  /*8480*/  ISETP.NE.AND.EX P1, PT, RZ, UR9, PT, P1 ;  /* 0x00000009ff007c0c */ /* 0x000fe2000bf25310 */
[----:B------:R-:W-:Y:S01]  /*8490*/  IMAD.WIDE.U32 R4, R7, UR4, R16 ;  /* 0x0000000407047c25 */ /* 0x000fe2000f8e0010 */
[----:B------:R-:W-:-:S03]  /*84a0*/  ULDC UR4, c[0x0][0x150] ;  /* 0x0000540000047ab9 */ /* 0x000fc60000000800 */
[----:B------:R-:W-:Y:S02]  /*84b0*/  IMAD R7, R7, UR5, R6 ;  /* 0x0000000507077c24 */ /* 0x000fe4000f8e0206 */
[----:B------:R-:W-:Y:S01]  /*84c0*/  FMUL R6, R9, UR4 ;  /* 0x0000000409067c20 */ /* 0x000fe20008400000 */
[----:B------:R-:W-:Y:S01]  /*84d0*/  ULDC UR4, c[0x0][0x618] ;  /* 0x0001860000047ab9 */ /* 0x000fe20000000800 */
[----:B------:R-:W-:Y:S01]  /*84e0*/  ULDC UR5, c[0x0][0x154] ;  /* 0x0000550000057ab9 */ /* 0x000fe20000000800 */
[----:B------:R-:W-:-:S03]  /*84f0*/  IMAD.IADD R5, R5, 0x1, R7 ;  /* 0x0000000105057824 */ /* 0x000fc600078e0207 */
[----:B------:R-:W3:Y:S02]  /*8500*/  F2I.U32.TRUNC.NTZ R6, R6 ;  /* 0x0000000600067305 */ /* 0x000ee4000020f000 */
[----:B------:R-:W-:Y:S02]  /*8510*/  SHF.R.U64 R9, R4, UR4, R5 ;  /* 0x0000000404097c19 */ /* 0x000fe40008001205 */
[----:B-1----:R-:W-:-:S05]  /*8520*/  I2FP.F32.U32 R4, R14 ;  /* 0x0000000e00047245 */ /* 0x002fca0000201000 */
[----:B------:R-:W-:Y:S01]  /*8530*/  FMUL R22, R4, UR5 ;  /* 0x0000000504167c20 */ /* 0x000fe20008400000 */
[----:B------:R-:W-:Y:S01]  /*8540*/  SHF.R.U32.HI R4, RZ, UR4, R5 ;  /* 0x00000004ff047c19 */ /* 0x000fe20008011605 */
[----:B------:R-:W-:-:S03]  /*8550*/  ULDC UR4, c[0x0][0x658] ;  /* 0x0001960000047ab9 */ /* 0x000fc60000000800 */
[--C-:B------:R-:W-:Y:S01]  /*8560*/  SHF.R.U64 R20, R9, UR6, R4.reuse ;  /* 0x0000000609147c19 */ /* 0x100fe20008001204 */
[----:B------:R-:W1:Y:S01]  /*8570*/  F2I.U32.TRUNC.NTZ R22, R22 ;  /* 0x0000001600167305 */ /* 0x000e62000020f000 */
[----:B------:R-:W-:Y:S01]  /*8580*/  SHF.R.U32.HI R5, RZ, UR6, R4 ;  /* 0x00000006ff057c19 */ /* 0x000fe20008011604 */
[----:B---3--:R-:W-:-:S03]  /*8590*/  IMAD.MOV R6, RZ, RZ, -R6 ;  /* 0x000000ffff067224 */ /* 0x008fc600078e0a06 */
[----:B------:R-:W-:Y:S01]  /*85a0*/  SHF.R.U64 R18, R20, UR4, R5 ;  /* 0x0000000414127c19 */ /* 0x000fe20008001205 */
[----:B--2---:R-:W-:Y:S01]  /*85b0*/  IMAD R15, R24, R6, R15 ;  /* 0x00000006180f7224 */ /* 0x004fe200078e020f */
[----:B------:R-:W-:-:S03]  /*85c0*/  SHF.R.U32.HI R23, RZ, UR4, R5 ;  /* 0x00000004ff177c19 */ /* 0x000fc60008011605 */
[----:B------:R-:W-:Y:S02]  /*85d0*/  IMAD.MOV.U32 R4, RZ, RZ, R18 ;  /* 0x000000ffff047224 */ /* 0x000fe400078e0012 */
[----:B------:R-:W-:Y:S01]  /*85e0*/  IMAD.MOV.U32 R5, RZ, RZ, R23 ;  /* 0x000000ffff057224 */ /* 0x000fe200078e0017 */
[----:B-1----:R-:W-:Y:S06]  /*85f0*/  @!P1 BRA `(.L_x_171) ;  /* 0x0000000000289947 */ /* 0x002fec0003800000 */
[----:B------:R-:W-:Y:S02]  /*8600*/  ULDC UR4, c[0x0][0x64c] ;  /* 0x0001930000047ab9 */ /* 0x000fe40000000800 */
[----:B------:R-:W-:-:S05]  /*8610*/  IADD3 R5, P1, R18, UR4, RZ ;  /* 0x0000000412057c10 */ /* 0x000fca000ff3e0ff */
[----:B------:R-:W-:-:S04]  /*8620*/  IMAD.X R23, RZ, RZ, R23, P1 ;  /* 0x000000ffff177224 */ /* 0x000fc800008e0617 */
[----:B------:R-:W-:-:S04]  /*8630*/  IMAD.WIDE.U32 R6, R23, UR8, RZ ;  /* 0x0000000817067c25 */ /* 0x000fc8000f8e00ff */
[----:B------:R-:W-:-:S04]  /*8640*/  IMAD.WIDE.U32 R6, P1, R5, UR9, R6 ;  /* 0x0000000905067c25 */ /* 0x000fc8000f820006 */
[----:B------:R-:W-:-:S04]  /*8650*/  IMAD.WIDE.U32 R4, R5, UR8, RZ ;  /* 0x0000000805047c25 */ /* 0x000fc8000f8e00ff */
[----:B------:R-:W-:Y:S01]  /*8660*/  IMAD.MOV.U32 R4, RZ, RZ, R7 ;  /* 0x000000ffff047224 */ /* 0x000fe200078e0007 */
[----:B------:R-:W-:Y:S01]  /*8670*/  IADD3 RZ, P3, R5, R6, RZ ;  /* 0x0000000605ff7210 */ /* 0x000fe20007f7e0ff */
[----:B------:R-:W-:-:S04]  /*8680*/  IMAD.X R5, RZ, RZ, RZ, P1 ;  /* 0x000000ffff057224 */ /* 0x000fc800008e06ff */
[----:B------:R-:W-:-:S08]  /*8690*/  IMAD.WIDE.U32.X R4, R23, UR9, R4, P3 ;  /* 0x0000000917047c25 */ /* 0x000fd000098e0404 */
.L_x_171:
[----:B------:R-:W-:Y:S01]  /*86a0*/  ISETP.NE.AND P1, PT, R2, 0x1, PT ;  /* 0x000000010200780c */ /* 0x000fe20003f25270 */
[----:B------:R-:W-:Y:S01]  /*86b0*/  ULDC UR4, c[0x0][0x648] ;  /* 0x0001920000047ab9 */ /* 0x000fe20000000800 */
[----:B------:R-:W-:Y:S01]  /*86c0*/  LOP3.LUT R20, R20, UR17, RZ, 0xc0, !PT ;  /* 0x0000001114147c12 */ /* 0x000fe2000f8ec0ff */
[----:B------:R-:W-:Y:S01]  /*86d0*/  IMAD.MOV R22, RZ, RZ, -R22 ;  /* 0x000000ffff167224 */ /* 0x000fe200078e0a16 */
[----:B------:R-:W-:Y:S01]  /*86e0*/  SHF.R.U64 R5, R4, UR4, R5 ;  /* 0x0000000404057c19 */ /* 0x000fe20008001205 */
[----:B------:R-:W-:Y:S01]  /*86f0*/  ULDC UR4, c[0x0][0x638] ;  /* 0x00018e0000047ab9 */ /* 0x000fe20000000800 */
[----:B------:R-:W-:Y:S01]  /*8700*/  LOP3.LUT R9, R9, UR16, RZ, 0xc0, !PT ;  /* 0x0000001009097c12 */ /* 0x000fe2000f8ec0ff */
[----:B------:R-:W-:Y:S01]  /*8710*/  ULDC UR5, c[0x0][0x610] ;  /* 0x0001840000057ab9 */ /* 0x000fe20000000800 */
[----:B------:R-:W-:Y:S02]  /*8720*/  IMAD.MOV.U32 R4, RZ, RZ, 0x1 ;  /* 0x00000001ff047424 */ /* 0x000fe400078e00ff */
[----:B------:R-:W-:-:S02]  /*8730*/  IMAD.MOV R7, RZ, RZ, -R5 ;  /* 0x000000ffff077224 */ /* 0x000fc400078e0a05 */
[----:B------:R-:W-:Y:S02]  /*8740*/  IMAD R20, R5, UR18, R20 ;  /* 0x0000001205147c24 */ /* 0x000fe4000f8e0214 */
[----:B0-----:R-:W-:Y:S02]  /*8750*/  @P1 IMAD R15, R21, R22, R14 ;  /* 0x00000016150f1224 */ /* 0x001fe400078e020e */
[----:B------:R-:W-:Y:S01]  /*8760*/  IMAD R18, R7, UR4, R18 ;  /* 0x0000000407127c24 */ /* 0x000fe2000f8e0212 */
[----:B------:R-:W-:Y:S01]  /*8770*/  ULDC UR4, c[0x0][0x600] ;  /* 0x0001800000047ab9 */ /* 0x000fe20000000800 */
[----:B------:R-:W-:Y:S02]  /*8780*/  IMAD R15, R20, UR5, R15 ;  /* 0x00000005140f7c24 */ /* 0x000fe4000f8e020f */
[----:B------:R-:W-:-:S05]  /*8790*/  IMAD R18, R18, UR4, R9 ;  /* 0x0000000412127c24 */ /* 0x000fca000f8e0209 */
[----:B------:R-:W-:Y:S02]  /*87a0*/  SEL R9, R18, R15, !P1 ;  /* 0x0000000f12097207 */ /* 0x000fe40004800000 */
[----:B------:R-:W-:-:S07]  /*87b0*/  SEL R7, R15, R18, !P1 ;  /* 0x000000120f077207 */ /* 0x000fce0004800000 */
.L_x_169:
[----:B------:R-:W-:Y:S05]  /*87c0*/  BSYNC B1 ;  /* 0x0000000000017941 */ /* 0x000fea0003800000 */
.L_x_168:
[----:B------:R-:W-:-:S13]  /*87d0*/  LOP3.LUT P1, RZ, R4, 0xff, RZ, 0xc0, !PT ;  /* 0x000000ff04ff7812 */ /* 0x000fda000782c0ff */
[----:B------:R-:W-:Y:S05]  /*87e0*/  @P1 BRA `(.L_x_172) ;  /* 0xfffffff4004c1947 */ /* 0x000fea000383ffff */
[----:B------:R-:W-:Y:S05]  /*87f0*/  BSYNC B0 ;  /* 0x0000000000007941 */ /* 0x000fea0003800000 */
.L_x_160:
[----:B------:R-:W-:-:S03]  /*8800*/  UMOV UR4, 0xffffffff ;  /* 0xffffffff00047882 */ /* 0x000fc60000000000 */
[----:B------:R-:W-:Y:S05]  /*8810*/  BRA.DIV UR4, `(.L_x_173) ;  /* 0x00000006043c7947 */ /* 0x000fea000b800000 */
[----:B------:R-:W-:-:S13]  /*8820*/  ELECT P6, URZ, PT ;  /* 0x00000000003f782f */ /* 0x000fda00038c0000 */
.L_x_188:
[----:B------:R-:W-:Y:S04]  /*8830*/  BSSY B0, `(.L_x_174) ;  /* 0x0000034000007945 */ /* 0x000fe80003800000 */
[----:B------:R-:W-:Y:S05]  /*8840*/  @!P6 BRA `(.L_x_175) ;  /* 0x0000000000c8e947 */ /* 0x000fea0003800000 */
[----:B------:R-:W-:-:S04]  /*8850*/  LOP3.LUT R19, R19, 0x2, RZ, 0xfc, !PT ;  /* 0x0000000213137812 */ /* 0x000fc800078efcff */
[----:B------:R-:W-:-:S13]  /*8860*/  ISETP.NE.AND P0, PT, R19, 0x3, PT ;  /* 0x000000031300780c */ /* 0x000fda0003f05270 */
[----:B------:R-:W-:Y:S05]  /*8870*/  @!P0 BRA `(.L_x_176) ;  /* 0x0000000000048947 */ /* 0x000fea0003800000 */
[----:B------:R-:W-:Y:S01]  /*8880*/  BPT.TRAP 0x1 ;  /* 0x000000040000795c */ /* 0x000fe20000300000 */
.L_x_176:
[----:B------:R-:W0:Y:S01]  /*8890*/  S2R R3, SR_CgaCtaId ;  /* 0x0000000000037919 */ /* 0x000e220000008800 */
[----:B------:R-:W-:-:S04]  /*88a0*/  MOV R2, 0x400 ;  /* 0x0000040000027802 */ /* 0x000fc80000000f00 */
[----:B0-----:R-:W-:Y:S02]  /*88b0*/  LEA R3, R3, R2, 0x18 ;  /* 0x0000000203037211 */ /* 0x001fe400078ec0ff */
[----:B------:R-:W-:-:S03]  /*88c0*/  SHF.L.U32 R2, R0, 0x1f, RZ ;  /* 0x0000001f00027819 */ /* 0x000fc600000006ff */
[----:B------:R-:W-:-:S04]  /*88d0*/  VIADD R3, R3, 0x28 ;  /* 0x0000002803037836 */ /* 0x000fc80000000000 */
[C---:B------:R-:W-:Y:S02]  /*88e0*/  IMAD R7, R12.reuse, 0x8, R3 ;  /* 0x000000080c077824 */ /* 0x040fe400078e0203 */
[----:B------:R-:W-:Y:S02]  /*88f0*/  VIADD R12, R12, 0x1 ;  /* 0x000000010c0c7836 */ /* 0x000fe40000000000 */
[----:B------:R-:W0:Y:S03]  /*8900*/  SYNCS.PHASECHK.TRANS64.TRYWAIT P0, [R7+URZ], R2 ;  /* 0x00000002070075a7 */ /* 0x000e26000800017f */
[----:B------:R-:W-:-:S04]  /*8910*/  ISETP.NE.AND P1, PT, R12, 0x5, PT ;  /* 0x000000050c00780c */ /* 0x000fc80003f25270 */
[----:B------:R-:W-:Y:S02]  /*8920*/  SEL R5, RZ, 0x1, P1 ;  /* 0x00000001ff057807 */ /* 0x000fe40000800000 */
[----:B------:R-:W-:Y:S02]  /*8930*/  SEL R12, R12, RZ, P1 ;  /* 0x000000ff0c0c7207 */ /* 0x000fe40000800000 */
[----:B------:R-:W-:-:S03]  /*8940*/  LOP3.LUT R5, R0, R5, RZ, 0x3c, !PT ;  /* 0x0000000500057212 */ /* 0x000fc600078e3cff */
[----:B------:R-:W-:Y:S01]  /*8950*/  IMAD R9, R12, 0x8, R3 ;  /* 0x000000080c097824 */ /* 0x000fe200078e0203 */
[----:B------:R-:W-:Y:S01]  /*8960*/  SHF.L.U32 R4, R5, 0x1f, RZ ;  /* 0x0000001f05047819 */ /* 0x000fe200000006ff */
[----:B0-----:R-:W-:Y:S06]  /*8970*/  @!P0 BRA `(.L_x_177) ;  /* 0x0000000400048947 */ /* 0x001fec0003800000 */
.L_x_189:
[----:B------:R-:W1:Y:S01]  /*8980*/  SYNCS.PHASECHK.TRANS64.TRYWAIT P0, [R9+URZ], R4 ;  /* 0x00000004090075a7 */ /* 0x000e62000800017f */
[----:B------:R-:W-:-:S05]  /*8990*/  VIADD R0, R12, 0x1 ;  /* 0x000000010c007836 */ /* 0x000fca0000000000 */
[----:B------:R-:W-:-:S04]  /*89a0*/  ISETP.NE.AND P1, PT, R0, 0x5, PT ;  /* 0x000000050000780c */ /* 0x000fc80003f25270 */
[----:B0-----:R-:W-:Y:S02]  /*89b0*/  SEL R2, RZ, 0x1, P1 ;  /* 0x00000001ff027807 */ /* 0x001fe40000800000 */
[----:B------:R-:W-:Y:S02]  /*89c0*/  SEL R0, R0, RZ, P1 ;  /* 0x000000ff00007207 */ /* 0x000fe40000800000 */
[----:B------:R-:W-:-:S03]  /*89d0*/  LOP3.LUT R7, R5, R2, RZ, 0x3c, !PT ;  /* 0x0000000205077212 */ /* 0x000fc600078e3cff */
[----:B------:R-:W-:Y:S01]  /*89e0*/  IMAD R6, R0, 0x8, R3 ;  /* 0x0000000800067824 */ /* 0x000fe200078e0203 */
[----:B------:R-:W-:Y:S01]  /*89f0*/  SHF.L.U32 R5, R7, 0x1f, RZ ;  /* 0x0000001f07057819 */ /* 0x000fe200000006ff */
[----:B-1----:R-:W-:Y:S06]  /*8a00*/  @!P0 BRA `(.L_x_178) ;  /* 0x0000000000f48947 */ /* 0x002fec0003800000 */
.L_x_190:
[----:B------:R-:W1:Y:S01]  /*8a10*/  SYNCS.PHASECHK.TRANS64.TRYWAIT P0, [R6+URZ], R5 ;  /* 0x00000005060075a7 */ /* 0x000e62000800017f */
[----:B------:R-:W-:-:S05]  /*8a20*/  VIADD R0, R0, 0x1 ;  /* 0x0000000100007836 */ /* 0x000fca0000000000 */
[----:B------:R-:W-:-:S04]  /*8a30*/  ISETP.NE.AND P1, PT, R0, 0x5, PT ;  /* 0x000000050000780c */ /* 0x000fc80003f25270 */
[----:B------:R-:W-:Y:S02]  /*8a40*/  SEL R2, RZ, 0x1, P1 ;  /* 0x00000001ff027807 */ /* 0x000fe40000800000 */
[----:B------:R-:W-:Y:S02]  /*8a50*/  SEL R0, R0, RZ, P1 ;  /* 0x000000ff00007207 */ /* 0x000fe40000800000 */
[----:B------:R-:W-:-:S03]  /*8a60*/  LOP3.LUT R7, R7, R2, RZ, 0x3c, !PT ;  /* 0x0000000207077212 */ /* 0x000fc600078e3cff */
[----:B0-----:R-:W-:Y:S01]  /*8a70*/  IMAD R9, R0, 0x8, R3 ;  /* 0x0000000800097824 */ /* 0x001fe200078e0203 */
[----:B------:R-:W-:Y:S01]  /*8a80*/  SHF.L.U32 R4, R7, 0x1f, RZ ;  /* 0x0000001f07047819 */ /* 0x000fe200000006ff */
[----:B-1----:R-:W-:Y:S06]  /*8a90*/  @!P0 BRA `(.L_x_179) ;  /* 0x0000000000e48947 */ /* 0x002fec0003800000 */
.L_x_191:
[----:B------:R-:W1:Y:S01]  /*8aa0*/  SYNCS.PHASECHK.TRANS64.TRYWAIT P0, [R9+URZ], R4 ;  /* 0x00000004090075a7 */ /* 0x000e62000800017f */
[----:B------:R-:W-:-:S05]  /*8ab0*/  VIADD R0, R0, 0x1 ;  /* 0x0000000100007836 */ /* 0x000fca0000000000 */
[----:B------:R-:W-:-:S04]  /*8ac0*/  ISETP.NE.AND P1, PT, R0, 0x5, PT ;  /* 0x000000050000780c */ /* 0x000fc80003f25270 */
[----:B------:R-:W-:Y:S02]  /*8ad0*/  SEL R2, RZ, 0x1, P1 ;  /* 0x00000001ff027807 */ /* 0x000fe40000800000 */
[----:B------:R-:W-:Y:S02]  /*8ae0*/  SEL R0, R0, RZ, P1 ;  /* 0x000000ff00007207 */ /* 0x000fe40000800000 */
[----:B------:R-:W-:Y:S01]  /*8af0*/  LOP3.LUT R2, R7, R2, RZ, 0x3c, !PT ;  /* 0x0000000207027212 */ /* 0x000fe200078e3cff */
[----:B-1----:R-:W-:Y:S06]  /*8b00*/  @!P0 BRA `(.L_x_180) ;  /* 0x0000000000dc8947 */ /* 0x002fec0003800000 */
.L_x_192:
[----:B------:R-:W-:Y:S01]  /*8b10*/  IMAD R3, R0, 0x8, R3 ;  /* 0x0000000800037824 */ /* 0x000fe200078e0203 */
[----:B------:R-:W-:-:S07]  /*8b20*/  SHF.L.U32 R0, R2, 0x1f, RZ ;  /* 0x0000001f02007819 */ /* 0x000fce00000006ff */
.L_x_181:
[----:B--2---:R2:W3:Y:S02]  /*8b30*/  SYNCS.PHASECHK.TRANS64.TRYWAIT P0, [R3+URZ], R0 ;  /* 0x00000000030075a7 */ /* 0x0044e4000800017f */
[----:B---3--:R-:W-:Y:S05]  /*8b40*/  @!P0 NANOSLEEP.SYNCS 0x989680 ;  /* 0x009896800000895d */ /* 0x008fea0003900000 */
[----:B------:R-:W3:Y:S02]  /*8b50*/  @!P0 SYNCS.PHASECHK.TRANS64 P0, [R3+URZ], R0 ;  /* 0x00000000030085a7 */ /* 0x000ee4000800007f */
[----:B---3--:R-:W-:Y:S05]  /*8b60*/  @!P0 BRA `(.L_x_181) ;  /* 0xfffffffc00f08947 */ /* 0x008fea000383ffff */
.L_x_175:
[----:B------:R-:W-:Y:S05]  /*8b70*/  BSYNC B0 ;  /* 0x0000000000007941 */ /* 0x000fea0003800000 */
.L_x_174:
[----:B------:R-:W-:Y:S05]  /*8b80*/  EXIT ;  /* 0x000000000000794d */ /* 0x000fea0003800000 */
.L_x_17:
[----:B---3--:R3:W4:Y:S02]  /*8b90*/  SYNCS.PHASECHK.TRANS64.TRYWAIT P1, [R3+URZ], R0 ;  /* 0x00000000030075a7 */ /* 0x008724000802017f */
[----:B----4-:R-:W-:Y:S05]  /*8ba0*/  @!P1 NANOSLEEP.SYNCS 0x989680 ;  /* 0x009896800000995d */ /* 0x010fea0003900000 */
[----:B------:R-:W4:Y:S02]  /*8bb0*/  @!P1 SYNCS.PHASECHK.TRANS64 P1, [R3+URZ], R0 ;  /* 0x00000000030095a7 */ /* 0x000f24000802007f */
[----:B----4-:R-:W-:Y:S05]  /*8bc0*/  @!P1 BRA `(.L_x_17) ;  /* 0xfffffffc00f09947 */ /* 0x010fea000383ffff */
[----:B------:R-:W-:Y:S05]  /*8bd0*/  BRA `(.L_x_16) ;  /* 0xffffff8400987947 */ /* 0x000fea000383ffff */
.L_x_22:
[----:B-1----:R-:W-:-:S04]  /*8be0*/  IMAD.U32 R4, RZ, RZ, UR8 ;  /* 0x00000008ff047e24 */ /* 0x002fc8000f8e00ff */
[----:B------:R1:W2:Y:S03]  /*8bf0*/  SYNCS.PHASECHK.TRANS64.TRYWAIT P1, [R4+URZ], R3 ;  /* 0x00000003040075a7 */ /* 0x0002a6000802017f */
[----:B--2---:R-:W-:Y:S05]  /*8c00*/  @!P1 NANOSLEEP.SYNCS 0x989680 ;  /* 0x009896800000995d */ /* 0x004fea0003900000 */
[----:B------:R-:W2:Y:S02]  /*8c10*/  @!P1 SYNCS.PHASECHK.TRANS64 P1, [R4+URZ], R3 ;  /* 0x00000003040095a7 */ /* 0x000ea4000802007f */
[----:B--2---:R-:W-:Y:S05]  /*8c20*/  @!P1 BRA `(.L_x_22) ;  /* 0xfffffffc00ec9947 */ /* 0x004fea000383ffff */
[----:B------:R-:W-:Y:S05]  /*8c30*/  BRA `(.L_x_21) ;  /* 0xffffff8800d87947 */ /* 0x000fea000383ffff */
.L_x_161:
[----:B------:R-:W-:Y:S01]  /*8c40*/  BSSY B1, `(.L_x_182) ;  /* 0x0000006000017945 */ /* 0x000fe20003800000 */
[----:B------:R-:W-:-:S07]  /*8c50*/  IMAD.MOV.U32 R15, RZ, RZ, -0x1 ;  /* 0xffffffffff0f7424 */ /* 0x000fce00078e00ff */
[----:B------:R-:W-:Y:S05]  /*8c60*/  WARPSYNC.COLLECTIVE R15, `(.L_x_183) ;  /* 0x000000000f0c7348 */ /* 0x000fea0003c00000 */
[----:B------:R-:W-:Y:S02]  /*8c70*/  ELECT P6, UR62, PT ;  /* 0x00000000003e782f */ /* 0x000fe400038c0000 */
[----:B------:R-:W-:Y:S01]  /*8c80*/  MOV R14, UR62 ;  /* 0x0000003e000e7c02 */ /* 0x000fe20008000f00 */
[----:B------:R-:W-:Y:S10]  /*8c90*/  ENDCOLLECTIVE ;  /* 0x000000000000791b */ /* 0x000ff40003800000 */
.L_x_183:
[----:B------:R-:W-:Y:S05]  /*8ca0*/  BSYNC B1 ;  /* 0x0000000000017941 */ /* 0x000fea0003800000 */
.L_x_182:
[----:B------:R-:W-:Y:S05]  /*8cb0*/  BRA `(.L_x_184) ;  /* 0xfffffff000247947 */ /* 0x000fea000383ffff */
.L_x_164:
[----:B0-----:R0:W1:Y:S02]  /*8cc0*/  SYNCS.PHASECHK.TRANS64.TRYWAIT P1, [R14+URZ+0x28], R7 ;  /* 0x000028070e0075a7 */ /* 0x001064000802017f */
[----:B-1----:R-:W-:Y:S05]  /*8cd0*/  @!P1 NANOSLEEP.SYNCS 0x989680 ;  /* 0x009896800000995d */ /* 0x002fea0003900000 */
[----:B------:R-:W1:Y:S02]  /*8ce0*/  @!P1 SYNCS.PHASECHK.TRANS64 P1, [R14+URZ+0x28], R7 ;  /* 0x000028070e0095a7 */ /* 0x000e64000802007f */
[----:B-1----:R-:W-:Y:S05]  /*8cf0*/  @!P1 BRA `(.L_x_164) ;  /* 0xfffffffc00f09947 */ /* 0x002fea000383ffff */
[----:B------:R-:W-:Y:S05]  /*8d00*/  BRA `(.L_x_185) ;  /* 0xfffffff000587947 */ /* 0x000fea000383ffff */
.L_x_173:
[----:B------:R-:W-:Y:S01]  /*8d10*/  BSSY B0, `(.L_x_186) ;  /* 0x0000006000007945 */ /* 0x000fe20003800000 */
[----:B------:R-:W-:-:S07]  /*8d20*/  IMAD.MOV.U32 R15, RZ, RZ, -0x1 ;  /* 0xffffffffff0f7424 */ /* 0x000fce00078e00ff */
[----:B------:R-:W-:Y:S05]  /*8d30*/  WARPSYNC.COLLECTIVE R15, `(.L_x_187) ;  /* 0x000000000f0c7348 */ /* 0x000fea0003c00000 */
[----:B------:R-:W-:Y:S02]  /*8d40*/  ELECT P6, UR62, PT ;  /* 0x00000000003e782f */ /* 0x000fe400038c0000 */
[----:B------:R-:W-:Y:S01]  /*8d50*/  MOV R14, UR62 ;  /* 0x0000003e000e7c02 */ /* 0x000fe20008000f00 */
[----:B------:R-:W-:Y:S10]  /*8d60*/  ENDCOLLECTIVE ;  /* 0x000000000000791b */ /* 0x000ff40003800000 */
.L_x_187:
[----:B------:R-:W-:Y:S05]  /*8d70*/  BSYNC B0 ;  /* 0x0000000000007941 */ /* 0x000fea0003800000 */
.L_x_186:
[----:B------:R-:W-:Y:S05]  /*8d80*/  BRA `(.L_x_188) ;  /* 0xfffffff800a87947 */ /* 0x000fea000383ffff */
.L_x_177:
[----:B0-----:R0:W1:Y:S02]  /*8d90*/  SYNCS.PHASECHK.TRANS64.TRYWAIT P0, [R7+URZ], R2 ;  /* 0x00000002070075a7 */ /* 0x001064000800017f */
[----:B-1----:R-:W-:Y:S05]  /*8da0*/  @!P0 NANOSLEEP.SYNCS 0x989680 ;  /* 0x009896800000895d */ /* 0x002fea0003900000 */
[----:B------:R-:W1:Y:S02]  /*8db0*/  @!P0 SYNCS.PHASECHK.TRANS64 P0, [R7+URZ], R2 ;  /* 0x00000002070085a7 */ /* 0x000e64000800007f */
[----:B-1----:R-:W-:Y:S05]  /*8dc0*/  @!P0 BRA `(.L_x_177) ;  /* 0xfffffffc00f08947 */ /* 0x002fea000383ffff */
[----:B------:R-:W-:Y:S05]  /*8dd0*/  BRA `(.L_x_189) ;  /* 0xfffffff800e87947 */ /* 0x000fea000383ffff */
.L_x_178:
[----:B0-----:R0:W1:Y:S02]  /*8de0*/  SYNCS.PHASECHK.TRANS64.TRYWAIT P0, [R9+URZ], R4 ;  /* 0x00000004090075a7 */ /* 0x001064000800017f */
[----:B-1----:R-:W-:Y:S05]  /*8df0*/  @!P0 NANOSLEEP.SYNCS 0x989680 ;  /* 0x009896800000895d */ /* 0x002fea0003900000 */
[----:B------:R-:W1:Y:S02]  /*8e00*/  @!P0 SYNCS.PHASECHK.TRANS64 P0, [R9+URZ], R4 ;  /* 0x00000004090085a7 */ /* 0x000e64000800007f */
[----:B-1----:R-:W-:Y:S05]  /*8e10*/  @!P0 BRA `(.L_x_178) ;  /* 0xfffffffc00f08947 */ /* 0x002fea000383ffff */
[----:B------:R-:W-:Y:S05]  /*8e20*/  BRA `(.L_x_190) ;  /* 0xfffffff800f87947 */ /* 0x000fea000383ffff */
.L_x_179:
[----:B0-----:R0:W1:Y:S02]  /*8e30*/  SYNCS.PHASECHK.TRANS64.TRYWAIT P0, [R6+URZ], R5 ;  /* 0x00000005060075a7 */ /* 0x001064000800017f */
[----:B-1----:R-:W-:Y:S05]  /*8e40*/  @!P0 NANOSLEEP.SYNCS 0x989680 ;  /* 0x009896800000895d */ /* 0x002fea0003900000 */
[----:B------:R-:W1:Y:S02]  /*8e50*/  @!P0 SYNCS.PHASECHK.TRANS64 P0, [R6+URZ], R5 ;  /* 0x00000005060085a7 */ /* 0x000e64000800007f */
[----:B-1----:R-:W-:Y:S05]  /*8e60*/  @!P0 BRA `(.L_x_179) ;  /* 0xfffffffc00f08947 */ /* 0x002fea000383ffff */
[----:B------:R-:W-:Y:S05]  /*8e70*/  BRA `(.L_x_191) ;  /* 0xfffffffc00087947 */ /* 0x000fea000383ffff */
.L_x_180:
[----:B-1----:R1:W2:Y:S02]  /*8e80*/  SYNCS.PHASECHK.TRANS64.TRYWAIT P0, [R9+URZ], R4 ;  /* 0x00000004090075a7 */ /* 0x0022a4000800017f */
[----:B--2---:R-:W-:Y:S05]  /*8e90*/  @!P0 NANOSLEEP.SYNCS 0x989680 ;  /* 0x009896800000895d */ /* 0x004fea0003900000 */
[----:B------:R-:W2:Y:S02]  /*8ea0*/  @!P0 SYNCS.PHASECHK.TRANS64 P0, [R9+URZ], R4 ;  /* 0x00000004090085a7 */ /* 0x000ea4000800007f */
[----:B--2---:R-:W-:Y:S05]  /*8eb0*/  @!P0 BRA `(.L_x_180) ;  /* 0xfffffffc00f08947 */ /* 0x004fea000383ffff */
[----:B------:R-:W-:Y:S05]  /*8ec0*/  BRA `(.L_x_192) ;  /* 0xfffffffc00107947 */ /* 0x000fea000383ffff */
.L_x_193:
[----:B------:R-:W-:-:S00]  /*8ed0*/  BRA `(.L_x_193) ;  /* 0xfffffffc00fc7947 */ /* 0x000fc0000383ffff */
[----:B------:R-:W-:-:S00]  /*8ee0*/  NOP ;  /* 0x0000000000007918 */ /* 0x000fc00000000000 */
        /* <DEDUP_REMOVED lines=9> */
.L_x_194:


//--------------------- .nv.global.init           --------------------------
	.section	.nv.global.init,"aw",@progbits
.nv.global.init:
	.type		$str$22,@object
	.size		$str$22,($str$23 - $str$22)
$str$22:
        /*0000*/ 	.byte	0x6b, 0x5f, 0x74, 0x69, 0x6c, 0x65, 0x5f, 0x63, 0x6f, 0x75, 0x6e, 0x74, 0x20, 0x3e, 0x3d, 0x20
        /*0010*/ 	.byte	0x31, 0x00
	.type		$str$23,@object
	.size		$str$23,(__unnamed_1 - $str$23)
$str$23:
        /*0012*/ 	.byte	0x2f, 0x74, 0x6d, 0x70, 0x2f, 0x63, 0x75, 0x74, 0x6c, 0x61, 0x73, 0x73, 0x5f, 0x73, 0x77, 0x65
        /*0022*/ 	.byte	0x65, 0x70, 0x5f, 0x73, 0x72, 0x63, 0x2f, 0x69, 0x6e, 0x63, 0x6c, 0x75, 0x64, 0x65, 0x2f, 0x63
        /*0032*/ 	.byte	0x75, 0x74, 0x6c, 0x61, 0x73, 0x73, 0x2f, 0x67, 0x65, 0x6d, 0x6d, 0x2f, 0x63, 0x6f, 0x6c, 0x6c
        /*0042*/ 	.byte	0x65, 0x63, 0x74, 0x69, 0x76, 0x65, 0x2f, 0x73, 0x6d, 0x39, 0x30, 0x5f, 0x6d, 0x6d, 0x61, 0x5f
        /*0052*/ 	.byte	0x74, 0x6d, 0x61, 0x5f, 0x67, 0x6d, 0x6d, 0x61, 0x5f, 0x73, 0x73, 0x5f, 0x77, 0x61, 0x72, 0x70
        /*0062*/ 	.byte	0x73, 0x70, 0x65, 0x63, 0x69, 0x61, 0x6c, 0x69, 0x7a, 0x65, 0x64, 0x2e, 0x68, 0x70, 0x70, 0x00
	.type		__unnamed_1,@object
	.size		__unnamed_1,(.L_0 - __unnamed_1)
__unnamed_1:
        /*0072*/ 	.byte	0x76, 0x6f, 0x69, 0x64, 0x20, 0x63, 0x75, 0x74, 0x6c, 0x61, 0x73, 0x73, 0x3a, 0x3a, 0x67, 0x65
        /* <DEDUP_REMOVED lines=179> */
        /*0bb2*/ 	.byte	0x64, 0x65, 0x6e, 0x74, 0x69, 0x74, 0x79, 0x5d, 0x00
.L_0:


//--------------------- .nv.shared._ZN7cutlass13device_kernelINS_4gemm6kernel13GemmUniversalIN4cute5tupleIJiiiiEEENS1_10collective13CollectiveMmaINS1_34MainloopSm90TmaGmmaWarpSpecializedILi5ENS5_IJNS4_1CILi1EEESB_SB_EEENS1_35KernelTmaWarpSpecializedCooperativeEEENS5_IJNSA_ILi256EEENSA_ILi64EEESG_EEENS_6half_tENS5_IJlSB_lEEESI_SJ_NS4_8TiledMMAINS4_8MMA_AtomIJNS4_4SM904GMMA25MMA_64x64x16_F32F16F16_SSILNSN_5MajorE0ELSP_0ELNSN_7ScaleInE1ELSQ_1EEEEEENS4_6LayoutINS5_IJNSA_ILi2EEESB_SB_EEENS5_IJSB_NSA_ILi0EEESW_EEEEENS5_IJNS4_10UnderscoreESZ_SZ_EEEEENS4_13SM90_TMA_LOADENS4_14ComposedLayoutINS4_7SwizzleILi3ELi4ELi3EEENS4_18smem_ptr_flag_bitsILi16EEENST_INS5_IJNSA_ILi8EEESG_EEENS5_IJSG_SB_EEEEEEEvNS4_8identityES12_S1C_vS1D_EENS_8epilogue10collective6detail29Sm90TmaWarpSpecializedAdapterINS1G_15DefaultEpilogueISI_SJ_SJ_NS1F_6thread17LinearCombinationISI_Li1EffLNS1K_9ScaleType4KindE0ELNS_15FloatRoundStyleE2ESI_EENS1_15EpilogueDefaultEEEEEvvEEEEvNT_6ParamsE --------------------------
	.section	.nv.shared._ZN7cutlass13device_kernelINS_4gemm6kernel13GemmUniversalIN4cute5tupleIJiiiiEEENS1_10collective13CollectiveMmaINS1_34MainloopSm90TmaGmmaWarpSpecializedILi5ENS5_IJNS4_1CILi1EEESB_SB_EEENS1_35KernelTmaWarpSpecializedCooperativeEEENS5_IJNSA_ILi256EEENSA_ILi64EEESG_EEENS_6half_tENS5_IJlSB_lEEESI_SJ_NS4_8TiledMMAINS4_8MMA_AtomIJNS4_4SM904GMMA25MMA_64x64x16_F32F16F16_SSILNSN_5MajorE0ELSP_0ELNSN_7ScaleInE1ELSQ_1EEEEEENS4_6LayoutINS5_IJNSA_ILi2EEESB_SB_EEENS5_IJSB_NSA_ILi0EEESW_EEEEENS5_IJNS4_10UnderscoreESZ_SZ_EEEEENS4_13SM90_TMA_LOADENS4_14ComposedLayoutINS4_7SwizzleILi3ELi4ELi3EEENS4_18smem_ptr_flag_bitsILi16EEENST_INS5_IJNSA_ILi8EEESG_EEENS5_IJSG_SB_EEEEEEEvNS4_8identityES12_S1C_vS1D_EENS_8epilogue10collective6detail29Sm90TmaWarpSpecializedAdapterINS1G_15DefaultEpilogueISI_SJ_SJ_NS1F_6thread17LinearCombinationISI_Li1EffLNS1K_9ScaleType4KindE0ELNS_15FloatRoundStyleE2ESI_EENS1_15EpilogueDefaultEEEEEvvEEEEvNT_6ParamsE,"aw",@nobits
	.sectionflags	@""
	.align	16
	.zero		1024


//--------------------- .nv.shared.reserved.0     --------------------------
	.section	.nv.shared.reserved.0,"aw",@nobits
	.weak		__nv_reservedSMEM_offset_0_alias
	.size		__nv_reservedSMEM_offset_0_alias, 0, 0
	.other		__nv_reservedSMEM_offset_0_alias,@"STO_CUDA_RESERVED_SHARED STV_DEFAULT"
__nv_reservedSMEM_offset_0_alias:
	.zero		0


//--------------------- .nv.global                --------------------------
	.section	.nv.global,"aw",@nobits
.nv.global:
	.type		_ZN39_INTERNAL_0da4dd3c_4_k_cu_151f630d_27024cute1_E,@object
	.size		_ZN39_INTERNAL_0da4dd3c_4_k_cu_151f630d_27024cute1_E,(_ZN39_INTERNAL_0da4dd3c_4_k_cu_151f630d_27024cuda3std3__45__cpo6cbeginE - _ZN39_INTERNAL_0da4dd3c_4_k_cu_151f630d_27024cute1_E)
_ZN39_INTERNAL_0da4dd3c_4_k_cu_151f630d_27024cute1_E:
	.zero		1
	.type		_ZN39_INTERNAL_0da4dd3c_4_k_cu_151f630d_27024cuda3std3__45__cpo6cbeginE,@object
	.size		_ZN39_INTERNAL_0da4dd3c_4_k_cu_151f630d_27024cuda3std3__45__cpo6cbeginE,(_ZN39_INTERNAL_0da4dd3c_4_k_cu_151f630d_27024cuda3std3__48in_placeE - _ZN39_INTERNAL_0da4dd3c_4_k_cu_151f630d_27024cuda3std3__45__cpo6cbeginE)
_ZN39_INTERNAL_0da4dd3c_4_k_cu_151f630d_27024cuda3std3__45__cpo6cbeginE:
	.zero		1
	.type		_ZN39_INTERNAL_0da4dd3c_4_k_cu_151f630d_27024cuda3std3__48in_placeE,@object
	.size		_ZN39_INTERNAL_0da4dd3c_4_k_cu_151f630d_27024cuda3std3__48in_placeE,(_ZN39_INTERNAL_0da4dd3c_4_k_cu_151f630d_27024cuda3std6ranges3__45__cpo9iter_moveE - _ZN39_INTERNAL_0da4dd3c_4_k_cu_151f630d_27024cuda3std3__48in_placeE)
_ZN39_INTERNAL_0da4dd3c_4_k_cu_151f630d_27024cuda3std3__48in_placeE:
	.zero		1
	.type		_ZN39_INTERNAL_0da4dd3c_4_k_cu_151f630d_27024cuda3std6ranges3__45__cpo9iter_moveE,@object
	.size		_ZN39_INTERNAL_0da4dd3c_4_k_cu_151f630d_27024cuda3std6ranges3__45__cpo9iter_moveE,(_ZN39_INTERNAL_0da4dd3c_4_k_cu_151f630d_27024cuda3std3__45__cpo5beginE - _ZN39_INTERNAL_0da4dd3c_4_k_cu_151f630d_27024cuda3std6ranges3__45__cpo9iter_moveE)
_ZN39_INTERNAL_0da4dd3c_4_k_cu_151f630d_27024cuda3std6ranges3__45__cpo9iter_moveE:
	.zero		1
	.type		_ZN39_INTERNAL_0da4dd3c_4_k_cu_151f630d_27024cuda3std3__45__cpo5beginE,@object
	.size		_ZN39_INTERNAL_0da4dd3c_4_k_cu_151f630d_27024cuda3std3__45__cpo5beginE,(_ZN39_INTERNAL_0da4dd3c_4_k_cu_151f630d_27024cuda3std3__441_GLOBAL__N__0da4dd3c_4_k_cu_151f630d_27026ignoreE - _ZN39_INTERNAL_0da4dd3c_4_k_cu_151f630d_27024cuda3std3__45__cpo5beginE)
_ZN39_INTERNAL_0da4dd3c_4_k_cu_151f630d_27024cuda3std3__45__cpo5beginE:
	.zero		1
	.type		_ZN39_INTERNAL_0da4dd3c_4_k_cu_151f630d_27024cuda3std3__441_GLOBAL__N__0da4dd3c_4_k_cu_151f630d_27026ignoreE,@object
	.size		_ZN39_INTERNAL_0da4dd3c_4_k_cu_151f630d_27024cuda3std3__441_GLOBAL__N__0da4dd3c_4_k_cu_151f630d_27026ignoreE,(_ZN39_INTERNAL_0da4dd3c_4_k_cu_151f630d_27024cute7productE - _ZN39_INTERNAL_0da4dd3c_4_k_cu_151f630d_27024cuda3std3__441_GLOBAL__N__0da4dd3c_4_k_cu_151f630d_27026ignoreE)
_ZN39_INTERNAL_0da4dd3c_4_k_cu_151f630d_27024cuda3std3__441_GLOBAL__N__0da4dd3c_4_k_cu_151f630d_27026ignoreE:
	.zero		1
	.type		_ZN39_INTERNAL_0da4dd3c_4_k_cu_151f630d_27024cute7productE,@object
	.size		_ZN39_INTERNAL_0da4dd3c_4_k_cu_151f630d_27024cute7productE,(_ZN39_INTERNAL_0da4dd3c_4_k_cu_151f630d_27024cuda3std3__45__cpo3endE - _ZN39_INTERNAL_0da4dd3c_4_k_cu_151f630d_27024cute7productE)
_ZN39_INTERNAL_0da4dd3c_4_k_cu_151f630d_27024cute7productE:
	.zero		1
	.type		_ZN39_INTERNAL_0da4dd3c_4_k_cu_151f630d_27024cuda3std3__45__cpo3endE,@object
	.size		_ZN39_INTERNAL_0da4dd3c_4_k_cu_151f630d_27024cuda3std3__45__cpo3endE,(_ZN39_INTERNAL_0da4dd3c_4_k_cu_151f630d_27024cuda3std3__419piecewise_constructE - _ZN39_INTERNAL_0da4dd3c_4_k_cu_151f630d_27024cuda3std3__45__cpo3endE)
_ZN39_INTERNAL_0da4dd3c_4_k_cu_151f630d_27024cuda3std3__45__cpo3endE:
	.zero		1
	.type		_ZN39_INTERNAL_0da4dd3c_4_k_cu_151f630d_27024cuda3std3__419piecewise_constructE,@object
	.size		_ZN39_INTERNAL_0da4dd3c_4_k_cu_151f630d_27024cuda3std3__419piecewise_constructE,(_ZN39_INTERNAL_0da4dd3c_4_k_cu_151f630d_27024cuda3std3__45__cpo4cendE - _ZN39_INTERNAL_0da4dd3c_4_k_cu_151f630d_27024cuda3std3__419piecewise_constructE)
_ZN39_INTERNAL_0da4dd3c_4_k_cu_151f630d_27024cuda3std3__419piecewise_constructE:
	.zero		1
	.type		_ZN39_INTERNAL_0da4dd3c_4_k_cu_151f630d_27024cuda3std3__45__cpo4cendE,@object
	.size		_ZN39_INTERNAL_0da4dd3c_4_k_cu_151f630d_27024cuda3std3__45__cpo4cendE,(_ZN39_INTERNAL_0da4dd3c_4_k_cu_151f630d_27024cuda3std6ranges3__45__cpo4swapE - _ZN39_INTERNAL_0da4dd3c_4_k_cu_151f630d_27024cuda3std3__45__cpo4cendE)
_ZN39_INTERNAL_0da4dd3c_4_k_cu_151f630d_27024cuda3std3__45__cpo4cendE:
	.zero		1
	.type		_ZN39_INTERNAL_0da4dd3c_4_k_cu_151f630d_27024cuda3std6ranges3__45__cpo4swapE,@object
	.size		_ZN39_INTERNAL_0da4dd3c_4_k_cu_151f630d_27024cuda3std6ranges3__45__cpo4swapE,(.L_8 - _ZN39_INTERNAL_0da4dd3c_4_k_cu_151f630d_27024cuda3std6ranges3__45__cpo4swapE)
_ZN39_INTERNAL_0da4dd3c_4_k_cu_151f630d_27024cuda3std6ranges3__45__cpo4swapE:
	.zero		1
.L_8:


//--------------------- .nv.constant0._ZN7cutlass13device_kernelINS_4gemm6kernel13GemmUniversalIN4cute5tupleIJiiiiEEENS1_10collective13CollectiveMmaINS1_34MainloopSm90TmaGmmaWarpSpecializedILi5ENS5_IJNS4_1CILi1EEESB_SB_EEENS1_35KernelTmaWarpSpecializedCooperativeEEENS5_IJNSA_ILi256EEENSA_ILi64EEESG_EEENS_6half_tENS5_IJlSB_lEEESI_SJ_NS4_8TiledMMAINS4_8MMA_AtomIJNS4_4SM904GMMA25MMA_64x64x16_F32F16F16_SSILNSN_5MajorE0ELSP_0ELNSN_7ScaleInE1ELSQ_1EEEEEENS4_6LayoutINS5_IJNSA_ILi2EEESB_SB_EEENS5_IJSB_NSA_ILi0EEESW_EEEEENS5_IJNS4_10UnderscoreESZ_SZ_EEEEENS4_13SM90_TMA_LOADENS4_14ComposedLayoutINS4_7SwizzleILi3ELi4ELi3EEENS4_18smem_ptr_flag_bitsILi16EEENST_INS5_IJNSA_ILi8EEESG_EEENS5_IJSG_SB_EEEEEEEvNS4_8identityES12_S1C_vS1D_EENS_8epilogue10collective6detail29Sm90TmaWarpSpecializedAdapterINS1G_15DefaultEpilogueISI_SJ_SJ_NS1F_6thread17LinearCombinationISI_Li1EffLNS1K_9ScaleType4KindE0ELNS_15FloatRoundStyleE2ESI_EENS1_15EpilogueDefaultEEEEEvvEEEEvNT_6ParamsE --------------------------
	.section	.nv.constant0._ZN7cutlass13device_kernelINS_4gemm6kernel13GemmUniversalIN4cute5tupleIJiiiiEEENS1_10collective13CollectiveMmaINS1_34MainloopSm90TmaGmmaWarpSpecializedILi5ENS5_IJNS4_1CILi1EEESB_SB_EEENS1_35KernelTmaWarpSpecializedCooperativeEEENS5_IJNSA_ILi256EEENSA_ILi64EEESG_EEENS_6half_tENS5_IJlSB_lEEESI_SJ_NS4_8TiledMMAINS4_8MMA_AtomIJNS4_4SM904GMMA25MMA_64x64x16_F32F16F16_SSILNSN_5MajorE0ELSP_0ELNSN_7ScaleInE1ELSQ_1EEEEEENS4_6LayoutINS5_IJNSA_ILi2EEESB_SB_EEENS5_IJSB_NSA_ILi0EEESW_EEEEENS5_IJNS4_10UnderscoreESZ_SZ_EEEEENS4_13SM90_TMA_LOADENS4_14ComposedLayoutINS4_7SwizzleILi3ELi4ELi3EEENS4_18smem_ptr_flag_bitsILi16EEENST_INS5_IJNSA_ILi8EEESG_EEENS5_IJSG_SB_EEEEEEEvNS4_8identityES12_S1C_vS1D_EENS_8epilogue10collective6detail29Sm90TmaWarpSpecializedAdapterINS1G_15DefaultEpilogueISI_SJ_SJ_NS1F_6thread17LinearCombinationISI_Li1EffLNS1K_9ScaleType4KindE0ELNS_15FloatRoundStyleE2ESI_EENS1_15EpilogueDefaultEEEEEvvEEEEvNT_6ParamsE,"a",@progbits
	.sectionflags	@""
	.align	4
.nv.constant0._ZN7cutlass13device_kernelINS_4gemm6kernel13GemmUniversalIN4cute5tupleIJiiiiEEENS1_10collective13CollectiveMmaINS1_34MainloopSm90TmaGmmaWarpSpecializedILi5ENS5_IJNS4_1CILi1EEESB_SB_EEENS1_35KernelTmaWarpSpecializedCooperativeEEENS5_IJNSA_ILi256EEENSA_ILi64EEESG_EEENS_6half_tENS5_IJlSB_lEEESI_SJ_NS4_8TiledMMAINS4_8MMA_AtomIJNS4_4SM904GMMA25MMA_64x64x16_F32F16F16_SSILNSN_5MajorE0ELSP_0ELNSN_7ScaleInE1ELSQ_1EEEEEENS4_6LayoutINS5_IJNSA_ILi2EEESB_SB_EEENS5_IJSB_NSA_ILi0EEESW_EEEEENS5_IJNS4_10UnderscoreESZ_SZ_EEEEENS4_13SM90_TMA_LOADENS4_14ComposedLayoutINS4_7SwizzleILi3ELi4ELi3EEENS4_18smem_ptr_flag_bitsILi16EEENST_INS5_IJNSA_ILi8EEESG_EEENS5_IJSG_SB_EEEEEEEvNS4_8identityES12_S1C_vS1D_EENS_8epilogue10collective6detail29Sm90TmaWarpSpecializedAdapterINS1G_15DefaultEpilogueISI_SJ_SJ_NS1F_6thread17LinearCombinationISI_Li1EffLNS1K_9ScaleType4KindE0ELNS_15FloatRoundStyleE2ESI_EENS1_15EpilogueDefaultEEEEEvvEEEEvNT_6ParamsE:
	.zero		1664


//--------------------- SYMBOLS --------------------------

	.type		.nv.reservedSmem.offset0,@object
	.size		.nv.reservedSmem.offset0,0x4
	.type		__assertfail,@function
